# CuTe-DSL kernel — source=fa4 family=fa4_fwd_sm100
# config = {"dtype": "Float8E4M3FN", "causal": false, "use_2cta": true, "q_stage": 1, "head_dim": 96}


// ===== COMPILED SASS (sm_100a) =====

	.target	sm_100a

	.elftype	@"ET_EXEC"


//--------------------- .note.nv.tkinfo           --------------------------
	.section	.note.nv.tkinfo,"",@"SHT_NOTE"
	.sectionflags	@"SHF_NOTE_NV_TKINFO"
	.tkinfo
        /*0018*/ 	.word	0x00000081
        /*0030*/ 	.string	""
        /*0030*/ 	.string	"ptxas"
        /*0030*/ 	.string	"Cuda compilation tools, release 12.9, V12.9.83"
        /*0030*/ 	.string	"Build system must define TOOLS_VERSION_EXTENDED"
        /*0030*/ 	.string	"-O 3 -arch sm_100a "



//--------------------- .note.nv.cuver            --------------------------
	.section	.note.nv.cuver,"",@"SHT_NOTE"
	.sectionflags	@"SHF_NOTE_NV_CUVER"
        /*0018*/ 	.short	0x0001
        /*001a*/ 	.short	0x0064
        /*001c*/ 	.short	0x0001
        /*001e*/ 	.short	0x0000
        /*0020*/ 	.short	0x0001
        /*0022*/ 	.short	0x0000


//--------------------- .nv.info                  --------------------------
	.section	.nv.info,"",@"SHT_CUDA_INFO"
	.align	4


	//----- nvinfo : EIATTR_REGCOUNT
	.align		4
        /*0000*/ 	.byte	0x04, 0x2f
        /*0002*/ 	.short	(.L_6 - .L_5)
	.align		4
.L_5:
        /*0004*/ 	.word	index@(kernel_cutlass_kernel_flash_attncuteflash_fwd_sm100FlashAttentionForwardSm100_object_at__tensor0000o9611101213_tensor0000o9611101213_tensor0000o9610111213_tensor0000o9611101213_tensorptrf_0)
        /*0008*/ 	.word	0x00000080


	//----- nvinfo : EIATTR_FRAME_SIZE
	.align		4
.L_6:
        /*000c*/ 	.byte	0x04, 0x11
        /*000e*/ 	.short	(.L_8 - .L_7)
	.align		4
.L_7:
        /*0010*/ 	.word	index@($__internal_2_$__cuda_sm10x_tcgen05_guardrail_trap_unallocated_columns_being_dealloced)
        /*0014*/ 	.word	0x00000000


	//----- nvinfo : EIATTR_FRAME_SIZE
	.align		4
.L_8:
        /*0018*/ 	.byte	0x04, 0x11
        /*001a*/ 	.short	(.L_10 - .L_9)
	.align		4
.L_9:
        /*001c*/ 	.word	index@($__internal_1_$__cuda_sm10x_tcgen05_guardrail_trap_phase_invalid_during_alloc)
        /*0020*/ 	.word	0x00000000


	//----- nvinfo : EIATTR_FRAME_SIZE
	.align		4
.L_10:
        /*0024*/ 	.byte	0x04, 0x11
        /*0026*/ 	.short	(.L_12 - .L_11)
	.align		4
.L_11:
        /*0028*/ 	.word	index@($__internal_0_$__cuda_sm10x_tcgen05_guardrail_trap_col_being_dealloced_not_returned_by_alloc)
        /*002c*/ 	.word	0x00000000


	//----- nvinfo : EIATTR_FRAME_SIZE
	.align		4
.L_12:
        /*0030*/ 	.byte	0x04, 0x11
        /*0032*/ 	.short	(.L_14 - .L_13)
	.align		4
.L_13:
        /*0034*/ 	.word	index@(kernel_cutlass_kernel_flash_attncuteflash_fwd_sm100FlashAttentionForwardSm100_object_at__tensor0000o9611101213_tensor0000o9611101213_tensor0000o9610111213_tensor0000o9611101213_tensorptrf_0)
        /*0038*/ 	.word	0x00000000


	//----- nvinfo : EIATTR_MIN_STACK_SIZE
	.align		4
.L_14:
        /*003c*/ 	.byte	0x04, 0x12
        /*003e*/ 	.short	(.L_16 - .L_15)
	.align		4
.L_15:
        /*0040*/ 	.word	index@(kernel_cutlass_kernel_flash_attncuteflash_fwd_sm100FlashAttentionForwardSm100_object_at__tensor0000o9611101213_tensor0000o9611101213_tensor0000o9610111213_tensor0000o9611101213_tensorptrf_0)
        /*0044*/ 	.word	0x00000000
.L_16:


//--------------------- .nv.info.kernel_cutlass_kernel_flash_attncuteflash_fwd_sm100FlashAttentionForwardSm100_object_at__tensor0000o9611101213_tensor0000o9611101213_tensor0000o9610111213_tensor0000o9611101213_tensorptrf_0 --------------------------
	.section	.nv.info.kernel_cutlass_kernel_flash_attncuteflash_fwd_sm100FlashAttentionForwardSm100_object_at__tensor0000o9611101213_tensor0000o9611101213_tensor0000o9610111213_tensor0000o9611101213_tensorptrf_0,"",@"SHT_CUDA_INFO"
	.sectionflags	@""
	.align	4


	//----- nvinfo : EIATTR_CUDA_API_VERSION
	.align		4
        /*0000*/ 	.byte	0x04, 0x37
        /*0002*/ 	.short	(.L_18 - .L_17)
.L_17:
        /*0004*/ 	.word	0x00000081


	//----- nvinfo : EIATTR_KPARAM_INFO
	.align		4
.L_18:
        /*0008*/ 	.byte	0x04, 0x17
        /*000a*/ 	.short	(.L_20 - .L_19)
.L_19:
        /*000c*/ 	.word	0x00000000
        /*0010*/ 	.short	0x000f
        /*0012*/ 	.short	0x02a8
        /*0014*/ 	.byte	0x00, 0xf0, 0x11, 0x00


	//----- nvinfo : EIATTR_KPARAM_INFO
	.align		4
.L_20:
        /*0018*/ 	.byte	0x04, 0x17
        /*001a*/ 	.short	(.L_22 - .L_21)
.L_21:
        /*001c*/ 	.word	0x00000000
        /*0020*/ 	.short	0x000e
        /*0022*/ 	.short	0x02a4
        /*0024*/ 	.byte	0x00, 0xf0, 0x11, 0x00


	//----- nvinfo : EIATTR_KPARAM_INFO
	.align		4
.L_22:
        /*0028*/ 	.byte	0x04, 0x17
        /*002a*/ 	.short	(.L_24 - .L_23)
.L_23:
        /*002c*/ 	.word	0x00000000
        /*0030*/ 	.short	0x000d
        /*0032*/ 	.short	0x0298
        /*0034*/ 	.byte	0x00, 0xf0, 0x31, 0x00


	//----- nvinfo : EIATTR_KPARAM_INFO
	.align		4
.L_24:
        /*0038*/ 	.byte	0x04, 0x17
        /*003a*/ 	.short	(.L_26 - .L_25)
.L_25:
        /*003c*/ 	.word	0x00000000
        /*0040*/ 	.short	0x000c
        /*0042*/ 	.short	0x028c
        /*0044*/ 	.byte	0x00, 0xf0, 0x31, 0x00


	//----- nvinfo : EIATTR_KPARAM_INFO
	.align		4
.L_26:
        /*0048*/ 	.byte	0x04, 0x17
        /*004a*/ 	.short	(.L_28 - .L_27)
.L_27:
        /*004c*/ 	.word	0x00000000
        /*0050*/ 	.short	0x000b
        /*0052*/ 	.short	0x0287
        /*0054*/ 	.byte	0x00, 0xf0, 0x0d, 0x00


	//----- nvinfo : EIATTR_KPARAM_INFO
	.align		4
.L_28:
        /*0058*/ 	.byte	0x04, 0x17
        /*005a*/ 	.short	(.L_30 - .L_29)
.L_29:
        /*005c*/ 	.word	0x00000000
        /*0060*/ 	.short	0x000a
        /*0062*/ 	.short	0x0284
        /*0064*/ 	.byte	0x00, 0xf0, 0x0d, 0x00


	//----- nvinfo : EIATTR_KPARAM_INFO
	.align		4
.L_30:
        /*0068*/ 	.byte	0x04, 0x17
        /*006a*/ 	.short	(.L_32 - .L_31)
.L_31:
        /*006c*/ 	.word	0x00000000
        /*0070*/ 	.short	0x0009
        /*0072*/ 	.short	0x0280
        /*0074*/ 	.byte	0x00, 0xf0, 0x11, 0x00


	//----- nvinfo : EIATTR_KPARAM_INFO
	.align		4
.L_32:
        /*0078*/ 	.byte	0x04, 0x17
        /*007a*/ 	.short	(.L_34 - .L_33)
.L_33:
        /*007c*/ 	.word	0x00000000
        /*0080*/ 	.short	0x0008
        /*0082*/ 	.short	0x0200
        /*0084*/ 	.byte	0x00, 0xf0, 0x01, 0x02


	//----- nvinfo : EIATTR_KPARAM_INFO
	.align		4
.L_34:
        /*0088*/ 	.byte	0x04, 0x17
        /*008a*/ 	.short	(.L_36 - .L_35)
.L_35:
        /*008c*/ 	.word	0x00000000
        /*0090*/ 	.short	0x0007
        /*0092*/ 	.short	0x0180
        /*0094*/ 	.byte	0x00, 0xf0, 0x01, 0x02


	//----- nvinfo : EIATTR_KPARAM_INFO
	.align		4
.L_36:
        /*0098*/ 	.byte	0x04, 0x17
        /*009a*/ 	.short	(.L_38 - .L_37)
.L_37:
        /*009c*/ 	.word	0x00000000
        /*00a0*/ 	.short	0x0006
        /*00a2*/ 	.short	0x0100
        /*00a4*/ 	.byte	0x00, 0xf0, 0x01, 0x02


	//----- nvinfo : EIATTR_KPARAM_INFO
	.align		4
.L_38:
        /*00a8*/ 	.byte	0x04, 0x17
        /*00aa*/ 	.short	(.L_40 - .L_39)
.L_39:
        /*00ac*/ 	.word	0x00000000
        /*00b0*/ 	.short	0x0005
        /*00b2*/ 	.short	0x0080
        /*00b4*/ 	.byte	0x00, 0xf0, 0x01, 0x02


	//----- nvinfo : EIATTR_KPARAM_INFO
	.align		4
.L_40:
        /*00b8*/ 	.byte	0x04, 0x17
        /*00ba*/ 	.short	(.L_42 - .L_41)
.L_41:
        /*00bc*/ 	.word	0x00000000
        /*00c0*/ 	.short	0x0004
        /*00c2*/ 	.short	0x0030
        /*00c4*/ 	.byte	0x00, 0xf0, 0xa1, 0x00


	//----- nvinfo : EIATTR_KPARAM_INFO
	.align		4
.L_42:
        /*00c8*/ 	.byte	0x04, 0x17
        /*00ca*/ 	.short	(.L_44 - .L_43)
.L_43:
        /*00cc*/ 	.word	0x00000000
        /*00d0*/ 	.short	0x0003
        /*00d2*/ 	.short	0x0024
        /*00d4*/ 	.byte	0x00, 0xf0, 0x31, 0x00


	//----- nvinfo : EIATTR_KPARAM_INFO
	.align		4
.L_44:
        /*00d8*/ 	.byte	0x04, 0x17
        /*00da*/ 	.short	(.L_46 - .L_45)
.L_45:
        /*00dc*/ 	.word	0x00000000
        /*00e0*/ 	.short	0x0002
        /*00e2*/ 	.short	0x0018
        /*00e4*/ 	.byte	0x00, 0xf0, 0x31, 0x00


	//----- nvinfo : EIATTR_KPARAM_INFO
	.align		4
.L_46:
        /*00e8*/ 	.byte	0x04, 0x17
        /*00ea*/ 	.short	(.L_48 - .L_47)
.L_47:
        /*00ec*/ 	.word	0x00000000
        /*00f0*/ 	.short	0x0001
        /*00f2*/ 	.short	0x000c
        /*00f4*/ 	.byte	0x00, 0xf0, 0x31, 0x00


	//----- nvinfo : EIATTR_KPARAM_INFO
	.align		4
.L_48:
        /*00f8*/ 	.byte	0x04, 0x17
        /*00fa*/ 	.short	(.L_50 - .L_49)
.L_49:
        /*00fc*/ 	.word	0x00000000
        /*0100*/ 	.short	0x0000
        /*0102*/ 	.short	0x0000
        /*0104*/ 	.byte	0x00, 0xf0, 0x31, 0x00


	//----- nvinfo : EIATTR_AT_ENTRY_FRAGMENTS
	.align		4
.L_50:
        /*0108*/ 	.byte	0x04, 0x4f
        /*010a*/ 	.short	(.L_52 - .L_51)


	//   ....[0]....
.L_51:
        /*010c*/ 	.word	0x00000004


	//   ....[1]....
        /*0110*/ 	.word	0x00000005


	//----- nvinfo : EIATTR_RESERVED_SMEM_USED
	.align		4
.L_52:
        /*0114*/ 	.byte	0x01, 0x41
	.zero		2


	//----- nvinfo : EIATTR_SPARSE_MMA_MASK
	.align		4
        /*0118*/ 	.byte	0x03, 0x50
        /*011a*/ 	.short	0x0000


	//----- nvinfo : EIATTR_TCGEN05_2CTA_USED
	.align		4
        /*011c*/ 	.byte	0x01, 0x52
	.zero		2


	//----- nvinfo : EIATTR_MAXREG_COUNT
	.align		4
        /*0120*/ 	.byte	0x03, 0x1b
        /*0122*/ 	.short	0x0080


	//----- nvinfo : EIATTR_NUM_BARRIERS
	.align		4
        /*0124*/ 	.byte	0x02, 0x4c
        /*0126*/ 	.byte	0x10
	.zero		1


	//----- nvinfo : EIATTR_INT_WARP_WIDE_INSTR_OFFSETS
	.align		4
        /*0128*/ 	.byte	0x04, 0x31
        /*012a*/ 	.short	(.L_54 - .L_53)


	//   ....[0]....
.L_53:
        /*012c*/ 	.word	0x000044b0


	//   ....[1]....
        /*0130*/ 	.word	0x000044f0


	//----- nvinfo : EIATTR_COOP_GROUP_MASK_REGIDS
	.align		4
.L_54:
        /*0134*/ 	.byte	0x04, 0x29
        /*0136*/ 	.short	(.L_56 - .L_55)


	//   ....[0]....
.L_55:
        /*0138*/ 	.word	0xffffffff


	//   ....[1]....
        /*013c*/ 	.word	0xffffffff


	//   ....[2]....
        /*0140*/ 	.word	0xffffffff


	//   ....[3]....
        /*0144*/ 	.word	0xffffffff


	//   ....[4]....
        /*0148*/ 	.word	0xffffffff


	//   ....[5]....
        /*014c*/ 	.word	0xffffffff


	//   ....[6]....
        /*0150*/ 	.word	0xffffffff


	//   ....[7]....
        /*0154*/ 	.word	0xffffffff


	//   ....[8]....
        /*0158*/ 	.word	0xffffffff


	//----- nvinfo : EIATTR_COOP_GROUP_INSTR_OFFSETS
	.align		4
.L_56:
        /*015c*/ 	.byte	0x04, 0x28
        /*015e*/ 	.short	(.L_58 - .L_57)


	//   ....[0]....
.L_57:
        /*0160*/ 	.word	0x00000b40


	//   ....[1]....
        /*0164*/ 	.word	0x00002b50


	//   ....[2]....
        /*0168*/ 	.word	0x000031b0


	//   ....[3]....
        /*016c*/ 	.word	0x000032a0


	//   ....[4]....
        /*0170*/ 	.word	0x00004350


	//   ....[5]....
        /*0174*/ 	.word	0x000045a0


	//   ....[6]....
        /*0178*/ 	.word	0x000076d0


	//   ....[7]....
        /*017c*/ 	.word	0x00009430


	//   ....[8]....
        /*0180*/ 	.word	0x0000a110


	//----- nvinfo : EIATTR_REG_RECONFIG
	.align		4
.L_58:
        /*0184*/ 	.byte	0x01, 0x54
	.zero		2


	//----- nvinfo : EIATTR_VRC_CTA_INIT_COUNT
	.align		4
        /*0188*/ 	.byte	0x02, 0x4a
        /*018a*/ 	.byte	0x80
	.zero		1


	//----- nvinfo : EIATTR_MBARRIER_INSTR_OFFSETS
	.align		4
        /*018c*/ 	.byte	0x04, 0x39
        /*018e*/ 	.short	(.L_60 - .L_59)


	//   ....[0]....
.L_59:
        /*0190*/ 	.word	0x00000380
        /*0194*/ 	.word	0x000000ff
        /*0198*/ 	.word	0x00000290
        /*019c*/ 	.short	0x0100
        /*019e*/ 	.byte	0x09
	.zero		1


	//   ....[1]....
        /*01a0*/ 	.word	0x000003c0
        /*01a4*/ 	.word	0x000000ff
        /*01a8*/ 	.word	0x00000000
        /*01ac*/ 	.short	0x0100
        /*01ae*/ 	.byte	0x05
	.zero		1


	//   ....[2]....
        /*01b0*/ 	.word	0x000003d0
        /*01b4*/ 	.word	0x000000ff
        /*01b8*/ 	.word	0x00000008
        /*01bc*/ 	.short	0x0100
        /*01be*/ 	.byte	0x05
	.zero		1


	//   ....[3]....
        /*01c0*/ 	.word	0x000004a0
        /*01c4*/ 	.word	0x000000ff
        /*01c8*/ 	.word	0x00000010
        /*01cc*/ 	.short	0x0100
        /*01ce*/ 	.byte	0x05
	.zero		1


	//   ....[4]....
        /*01d0*/ 	.word	0x000004b0
        /*01d4*/ 	.word	0x000000ff
        /*01d8*/ 	.word	0x00000018
        /*01dc*/ 	.short	0x0100
        /*01de*/ 	.byte	0x05
	.zero		1


	//   ....[5]....
        /*01e0*/ 	.word	0x000004c0
        /*01e4*/ 	.word	0x000000ff
        /*01e8*/ 	.word	0x00000020
        /*01ec*/ 	.short	0x0100
        /*01ee*/ 	.byte	0x05
	.zero		1


	//   ....[6]....
        /*01f0*/ 	.word	0x000004d0
        /*01f4*/ 	.word	0x000000ff
        /*01f8*/ 	.word	0x00000028
        /*01fc*/ 	.short	0x0100
        /*01fe*/ 	.byte	0x05
	.zero		1


	//   ....[7]....
        /*0200*/ 	.word	0x000004e0
        /*0204*/ 	.word	0x000000ff
        /*0208*/ 	.word	0x00000030
        /*020c*/ 	.short	0x0100
        /*020e*/ 	.byte	0x05
	.zero		1


	//   ....[8]....
        /*0210*/ 	.word	0x000004f0
        /*0214*/ 	.word	0x000000ff
        /*0218*/ 	.word	0x00000038
        /*021c*/ 	.short	0x0100
        /*021e*/ 	.byte	0x05
	.zero		1


	//   ....[9]....
        /*0220*/ 	.word	0x00000500
        /*0224*/ 	.word	0x000000ff
        /*0228*/ 	.word	0x00000040
        /*022c*/ 	.short	0x0100
        /*022e*/ 	.byte	0x05
	.zero		1


	//   ....[10]....
        /*0230*/ 	.word	0x00000510
        /*0234*/ 	.word	0x000000ff
        /*0238*/ 	.word	0x00000048
        /*023c*/ 	.short	0x0100
        /*023e*/ 	.byte	0x05
	.zero		1


	//   ....[11]....
        /*0240*/ 	.word	0x00000520
        /*0244*/ 	.word	0x000000ff
        /*0248*/ 	.word	0x00000050
        /*024c*/ 	.short	0x0100
        /*024e*/ 	.byte	0x05
	.zero		1


	//   ....[12]....
        /*0250*/ 	.word	0x00000530
        /*0254*/ 	.word	0x000000ff
        /*0258*/ 	.word	0x00000058
        /*025c*/ 	.short	0x0100
        /*025e*/ 	.byte	0x05
	.zero		1


	//   ....[13]....
        /*0260*/ 	.word	0x00000540
        /*0264*/ 	.word	0x000000ff
        /*0268*/ 	.word	0x00000060
        /*026c*/ 	.short	0x0100
        /*026e*/ 	.byte	0x05
	.zero		1


	//   ....[14]....
        /*0270*/ 	.word	0x00000550
        /*0274*/ 	.word	0x000000ff
        /*0278*/ 	.word	0x00000068
        /*027c*/ 	.short	0x0100
        /*027e*/ 	.byte	0x05
	.zero		1


	//   ....[15]....
        /*0280*/ 	.word	0x00000560
        /*0284*/ 	.word	0x000000ff
        /*0288*/ 	.word	0x00000070
        /*028c*/ 	.short	0x0100
        /*028e*/ 	.byte	0x05
	.zero		1


	//   ....[16]....
        /*0290*/ 	.word	0x00000570
        /*0294*/ 	.word	0x000000ff
        /*0298*/ 	.word	0x00000078
        /*029c*/ 	.short	0x0100
        /*029e*/ 	.byte	0x05
	.zero		1


	//   ....[17]....
        /*02a0*/ 	.word	0x00000580
        /*02a4*/ 	.word	0x000000ff
        /*02a8*/ 	.word	0x00000080
        /*02ac*/ 	.short	0x0100
        /*02ae*/ 	.byte	0x05
	.zero		1


	//   ....[18]....
        /*02b0*/ 	.word	0x00000590
        /*02b4*/ 	.word	0x000000ff
        /*02b8*/ 	.word	0x00000088
        /*02bc*/ 	.short	0x0100
        /*02be*/ 	.byte	0x05
	.zero		1


	//   ....[19]....
        /*02c0*/ 	.word	0x000005a0
        /*02c4*/ 	.word	0x000000ff
        /*02c8*/ 	.word	0x00000090
        /*02cc*/ 	.short	0x0100
        /*02ce*/ 	.byte	0x05
	.zero		1


	//   ....[20]....
        /*02d0*/ 	.word	0x000005b0
        /*02d4*/ 	.word	0x000000ff
        /*02d8*/ 	.word	0x00000098
        /*02dc*/ 	.short	0x0100
        /*02de*/ 	.byte	0x05
	.zero		1


	//   ....[21]....
        /*02e0*/ 	.word	0x000005c0
        /*02e4*/ 	.word	0x000000ff
        /*02e8*/ 	.word	0x000000a0
        /*02ec*/ 	.short	0x0100
        /*02ee*/ 	.byte	0x05
	.zero		1


	//   ....[22]....
        /*02f0*/ 	.word	0x000005d0
        /*02f4*/ 	.word	0x000000ff
        /*02f8*/ 	.word	0x000000a8
        /*02fc*/ 	.short	0x0100
        /*02fe*/ 	.byte	0x05
	.zero		1


	//   ....[23]....
        /*0300*/ 	.word	0x000005e0
        /*0304*/ 	.word	0x000000ff
        /*0308*/ 	.word	0x000000b0
        /*030c*/ 	.short	0x0100
        /*030e*/ 	.byte	0x05
	.zero		1


	//   ....[24]....
        /*0310*/ 	.word	0x000005f0
        /*0314*/ 	.word	0x000000ff
        /*0318*/ 	.word	0x000000b8
        /*031c*/ 	.short	0x0100
        /*031e*/ 	.byte	0x05
	.zero		1


	//   ....[25]....
        /*0320*/ 	.word	0x00000600
        /*0324*/ 	.word	0x000000ff
        /*0328*/ 	.word	0x000000c0
        /*032c*/ 	.short	0x0100
        /*032e*/ 	.byte	0x05
	.zero		1


	//   ....[26]....
        /*0330*/ 	.word	0x00000610
        /*0334*/ 	.word	0x000000ff
        /*0338*/ 	.word	0x000000c8
        /*033c*/ 	.short	0x0100
        /*033e*/ 	.byte	0x05
	.zero		1


	//   ....[27]....
        /*0340*/ 	.word	0x00000620
        /*0344*/ 	.word	0x000000ff
        /*0348*/ 	.word	0x000000d0
        /*034c*/ 	.short	0x0100
        /*034e*/ 	.byte	0x05
	.zero		1


	//   ....[28]....
        /*0350*/ 	.word	0x00000630
        /*0354*/ 	.word	0x000000ff
        /*0358*/ 	.word	0x000000d8
        /*035c*/ 	.short	0x0100
        /*035e*/ 	.byte	0x05
	.zero		1


	//   ....[29]....
        /*0360*/ 	.word	0x00000640
        /*0364*/ 	.word	0x000000ff
        /*0368*/ 	.word	0x000000e0
        /*036c*/ 	.short	0x0100
        /*036e*/ 	.byte	0x05
	.zero		1


	//   ....[30]....
        /*0370*/ 	.word	0x00000650
        /*0374*/ 	.word	0x000000ff
        /*0378*/ 	.word	0x000000e8
        /*037c*/ 	.short	0x0100
        /*037e*/ 	.byte	0x05
	.zero		1


	//   ....[31]....
        /*0380*/ 	.word	0x00000660
        /*0384*/ 	.word	0x000000ff
        /*0388*/ 	.word	0x000000f0
        /*038c*/ 	.short	0x0100
        /*038e*/ 	.byte	0x05
	.zero		1


	//   ....[32]....
        /*0390*/ 	.word	0x00000670
        /*0394*/ 	.word	0x000000ff
        /*0398*/ 	.word	0x000000f8
        /*039c*/ 	.short	0x0100
        /*039e*/ 	.byte	0x05
	.zero		1


	//   ....[33]....
        /*03a0*/ 	.word	0x00000680
        /*03a4*/ 	.word	0x000000ff
        /*03a8*/ 	.word	0x00000100
        /*03ac*/ 	.short	0x0100
        /*03ae*/ 	.byte	0x05
	.zero		1


	//   ....[34]....
        /*03b0*/ 	.word	0x00000690
        /*03b4*/ 	.word	0x000000ff
        /*03b8*/ 	.word	0x00000108
        /*03bc*/ 	.short	0x0100
        /*03be*/ 	.byte	0x05
	.zero		1


	//   ....[35]....
        /*03c0*/ 	.word	0x000006a0
        /*03c4*/ 	.word	0x000000ff
        /*03c8*/ 	.word	0x00000110
        /*03cc*/ 	.short	0x0100
        /*03ce*/ 	.byte	0x05
	.zero		1


	//   ....[36]....
        /*03d0*/ 	.word	0x000006b0
        /*03d4*/ 	.word	0x000000ff
        /*03d8*/ 	.word	0x00000118
        /*03dc*/ 	.short	0x0100
        /*03de*/ 	.byte	0x05
	.zero		1


	//   ....[37]....
        /*03e0*/ 	.word	0x000006c0
        /*03e4*/ 	.word	0x000000ff
        /*03e8*/ 	.word	0x00000120
        /*03ec*/ 	.short	0x0100
        /*03ee*/ 	.byte	0x05
	.zero		1


	//   ....[38]....
        /*03f0*/ 	.word	0x000006d0
        /*03f4*/ 	.word	0x000000ff
        /*03f8*/ 	.word	0x00000128
        /*03fc*/ 	.short	0x0100
        /*03fe*/ 	.byte	0x05
	.zero		1


	//   ....[39]....
        /*0400*/ 	.word	0x000006e0
        /*0404*/ 	.word	0x000000ff
        /*0408*/ 	.word	0x00000130
        /*040c*/ 	.short	0x0100
        /*040e*/ 	.byte	0x05
	.zero		1


	//   ....[40]....
        /*0410*/ 	.word	0x000006f0
        /*0414*/ 	.word	0x000000ff
        /*0418*/ 	.word	0x00000138
        /*041c*/ 	.short	0x0100
        /*041e*/ 	.byte	0x05
	.zero		1


	//   ....[41]....
        /*0420*/ 	.word	0x00000700
        /*0424*/ 	.word	0x000000ff
        /*0428*/ 	.word	0x00000140
        /*042c*/ 	.short	0x0100
        /*042e*/ 	.byte	0x05
	.zero		1


	//   ....[42]....
        /*0430*/ 	.word	0x00000710
        /*0434*/ 	.word	0x000000ff
        /*0438*/ 	.word	0x00000148
        /*043c*/ 	.short	0x0100
        /*043e*/ 	.byte	0x05
	.zero		1


	//   ....[43]....
        /*0440*/ 	.word	0x00000720
        /*0444*/ 	.word	0x000000ff
        /*0448*/ 	.word	0x00000150
        /*044c*/ 	.short	0x0100
        /*044e*/ 	.byte	0x05
	.zero		1


	//   ....[44]....
        /*0450*/ 	.word	0x00000730
        /*0454*/ 	.word	0x000000ff
        /*0458*/ 	.word	0x00000158
        /*045c*/ 	.short	0x0100
        /*045e*/ 	.byte	0x05
	.zero		1


	//   ....[45]....
        /*0460*/ 	.word	0x00000740
        /*0464*/ 	.word	0x000000ff
        /*0468*/ 	.word	0x00000160
        /*046c*/ 	.short	0x0100
        /*046e*/ 	.byte	0x05
	.zero		1


	//   ....[46]....
        /*0470*/ 	.word	0x00000750
        /*0474*/ 	.word	0x000000ff
        /*0478*/ 	.word	0x00000168
        /*047c*/ 	.short	0x0100
        /*047e*/ 	.byte	0x05
	.zero		1


	//   ....[47]....
        /*0480*/ 	.word	0x00000760
        /*0484*/ 	.word	0x000000ff
        /*0488*/ 	.word	0x00000170
        /*048c*/ 	.short	0x0100
        /*048e*/ 	.byte	0x05
	.zero		1


	//   ....[48]....
        /*0490*/ 	.word	0x00000770
        /*0494*/ 	.word	0x000000ff
        /*0498*/ 	.word	0x00000178
        /*049c*/ 	.short	0x0100
        /*049e*/ 	.byte	0x05
	.zero		1


	//   ....[49]....
        /*04a0*/ 	.word	0x00000780
        /*04a4*/ 	.word	0x000000ff
        /*04a8*/ 	.word	0x00000180
        /*04ac*/ 	.short	0x0100
        /*04ae*/ 	.byte	0x05
	.zero		1


	//   ....[50]....
        /*04b0*/ 	.word	0x00000790
        /*04b4*/ 	.word	0x000000ff
        /*04b8*/ 	.word	0x00000188
        /*04bc*/ 	.short	0x0100
        /*04be*/ 	.byte	0x05
	.zero		1


	//   ....[51]....
        /*04c0*/ 	.word	0x000007a0
        /*04c4*/ 	.word	0x000000ff
        /*04c8*/ 	.word	0x00000190
        /*04cc*/ 	.short	0x0100
        /*04ce*/ 	.byte	0x05
	.zero		1


	//   ....[52]....
        /*04d0*/ 	.word	0x000007b0
        /*04d4*/ 	.word	0x000000ff
        /*04d8*/ 	.word	0x00000198
        /*04dc*/ 	.short	0x0100
        /*04de*/ 	.byte	0x05
	.zero		1


	//   ....[53]....
        /*04e0*/ 	.word	0x000007c0
        /*04e4*/ 	.word	0x000000ff
        /*04e8*/ 	.word	0x000001a0
        /*04ec*/ 	.short	0x0100
        /*04ee*/ 	.byte	0x05
	.zero		1


	//   ....[54]....
        /*04f0*/ 	.word	0x000007d0
        /*04f4*/ 	.word	0x000000ff
        /*04f8*/ 	.word	0x000001a8
        /*04fc*/ 	.short	0x0100
        /*04fe*/ 	.byte	0x05
	.zero		1


	//   ....[55]....
        /*0500*/ 	.word	0x000007e0
        /*0504*/ 	.word	0x000000ff
        /*0508*/ 	.word	0x000001b0
        /*050c*/ 	.short	0x0100
        /*050e*/ 	.byte	0x05
	.zero		1


	//   ....[56]....
        /*0510*/ 	.word	0x000007f0
        /*0514*/ 	.word	0x000000ff
        /*0518*/ 	.word	0x000001b8
        /*051c*/ 	.short	0x0100
        /*051e*/ 	.byte	0x05
	.zero		1


	//   ....[57]....
        /*0520*/ 	.word	0x00000800
        /*0524*/ 	.word	0x000000ff
        /*0528*/ 	.word	0x000001c0
        /*052c*/ 	.short	0x0100
        /*052e*/ 	.byte	0x05
	.zero		1


	//   ....[58]....
        /*0530*/ 	.word	0x00000810
        /*0534*/ 	.word	0x000000ff
        /*0538*/ 	.word	0x000001c8
        /*053c*/ 	.short	0x0100
        /*053e*/ 	.byte	0x05
	.zero		1


	//   ....[59]....
        /*0540*/ 	.word	0x00000820
        /*0544*/ 	.word	0x000000ff
        /*0548*/ 	.word	0x000001d0
        /*054c*/ 	.short	0x0100
        /*054e*/ 	.byte	0x05
	.zero		1


	//   ....[60]....
        /*0550*/ 	.word	0x00000830
        /*0554*/ 	.word	0x000000ff
        /*0558*/ 	.word	0x000001d8
        /*055c*/ 	.short	0x0100
        /*055e*/ 	.byte	0x05
	.zero		1


	//   ....[61]....
        /*0560*/ 	.word	0x00000840
        /*0564*/ 	.word	0x000000ff
        /*0568*/ 	.word	0x000001e0
        /*056c*/ 	.short	0x0100
        /*056e*/ 	.byte	0x05
	.zero		1


	//   ....[62]....
        /*0570*/ 	.word	0x00000850
        /*0574*/ 	.word	0x000000ff
        /*0578*/ 	.word	0x000001e8
        /*057c*/ 	.short	0x0100
        /*057e*/ 	.byte	0x05
	.zero		1


	//   ....[63]....
        /*0580*/ 	.word	0x00000860
        /*0584*/ 	.word	0x000000ff
        /*0588*/ 	.word	0x000001f0
        /*058c*/ 	.short	0x0100
        /*058e*/ 	.byte	0x05
	.zero		1


	//   ....[64]....
        /*0590*/ 	.word	0x00000870
        /*0594*/ 	.word	0x000000ff
        /*0598*/ 	.word	0x000001f8
        /*059c*/ 	.short	0x0100
        /*059e*/ 	.byte	0x05
	.zero		1


	//   ....[65]....
        /*05a0*/ 	.word	0x00000880
        /*05a4*/ 	.word	0x000000ff
        /*05a8*/ 	.word	0x00000200
        /*05ac*/ 	.short	0x0100
        /*05ae*/ 	.byte	0x05
	.zero		1


	//   ....[66]....
        /*05b0*/ 	.word	0x00000890
        /*05b4*/ 	.word	0x000000ff
        /*05b8*/ 	.word	0x00000208
        /*05bc*/ 	.short	0x0100
        /*05be*/ 	.byte	0x05
	.zero		1


	//   ....[67]....
        /*05c0*/ 	.word	0x000008a0
        /*05c4*/ 	.word	0x000000ff
        /*05c8*/ 	.word	0x00000210
        /*05cc*/ 	.short	0x0100
        /*05ce*/ 	.byte	0x05
	.zero		1


	//   ....[68]....
        /*05d0*/ 	.word	0x000008b0
        /*05d4*/ 	.word	0x000000ff
        /*05d8*/ 	.word	0x00000218
        /*05dc*/ 	.short	0x0100
        /*05de*/ 	.byte	0x05
	.zero		1


	//   ....[69]....
        /*05e0*/ 	.word	0x000008c0
        /*05e4*/ 	.word	0x000000ff
        /*05e8*/ 	.word	0x00000220
        /*05ec*/ 	.short	0x0100
        /*05ee*/ 	.byte	0x05
	.zero		1


	//   ....[70]....
        /*05f0*/ 	.word	0x000008d0
        /*05f4*/ 	.word	0x000000ff
        /*05f8*/ 	.word	0x00000228
        /*05fc*/ 	.short	0x0100
        /*05fe*/ 	.byte	0x05
	.zero		1


	//   ....[71]....
        /*0600*/ 	.word	0x00000a70
        /*0604*/ 	.word	0x000000ff
        /*0608*/ 	.word	0x00000230
        /*060c*/ 	.short	0x0100
        /*060e*/ 	.byte	0x09
	.zero		1


	//   ....[72]....
        /*0610*/ 	.word	0x00000a80
        /*0614*/ 	.word	0x000000ff
        /*0618*/ 	.word	0x00000238
        /*061c*/ 	.short	0x0100
        /*061e*/ 	.byte	0x09
	.zero		1


	//   ....[73]....
        /*0620*/ 	.word	0x00000a90
        /*0624*/ 	.word	0x000000ff
        /*0628*/ 	.word	0x00000240
        /*062c*/ 	.short	0x0100
        /*062e*/ 	.byte	0x09
	.zero		1


	//   ....[74]....
        /*0630*/ 	.word	0x00000aa0
        /*0634*/ 	.word	0x000000ff
        /*0638*/ 	.word	0x00000248
        /*063c*/ 	.short	0x0100
        /*063e*/ 	.byte	0x09
	.zero		1


	//   ....[75]....
        /*0640*/ 	.word	0x00000ab0
        /*0644*/ 	.word	0x000000ff
        /*0648*/ 	.word	0x00000250
        /*064c*/ 	.short	0x0100
        /*064e*/ 	.byte	0x09
	.zero		1


	//   ....[76]....
        /*0650*/ 	.word	0x00000ac0
        /*0654*/ 	.word	0x000000ff
        /*0658*/ 	.word	0x00000258
        /*065c*/ 	.short	0x0100
        /*065e*/ 	.byte	0x09
	.zero		1


	//   ....[77]....
        /*0660*/ 	.word	0x00000ad0
        /*0664*/ 	.word	0x000000ff
        /*0668*/ 	.word	0x00000260
        /*066c*/ 	.short	0x0100
        /*066e*/ 	.byte	0x09
	.zero		1


	//   ....[78]....
        /*0670*/ 	.word	0x00000ae0
        /*0674*/ 	.word	0x000000ff
        /*0678*/ 	.word	0x00000268
        /*067c*/ 	.short	0x0100
        /*067e*/ 	.byte	0x09
	.zero		1


	//   ....[79]....
        /*0680*/ 	.word	0x00001240
        /*0684*/ 	.word	0x000000ff
        /*0688*/ 	.word	0x00000118
        /*068c*/ 	.short	0x010a
        /*068e*/ 	.byte	0x09
	.zero		1


	//   ....[80]....
        /*0690*/ 	.word	0x000014c0
        /*0694*/ 	.word	0x000000ff
        /*0698*/ 	.word	0x00000008
        /*069c*/ 	.short	0x010a
        /*069e*/ 	.byte	0x04
	.zero		1


	//   ....[81]....
        /*06a0*/ 	.word	0x00001740
        /*06a4*/ 	.word	0x000000ff
        /*06a8*/ 	.word	0x00000118
        /*06ac*/ 	.short	0x010a
        /*06ae*/ 	.byte	0x29
	.zero		1


	//   ....[82]....
        /*06b0*/ 	.word	0x00001b40
        /*06b4*/ 	.word	0x000000ff
        /*06b8*/ 	.word	0x00000118
        /*06bc*/ 	.short	0x010a
        /*06be*/ 	.byte	0x09
	.zero		1


	//   ....[83]....
        /*06c0*/ 	.word	0x00001d60
        /*06c4*/ 	.word	0x000000ff
        /*06c8*/ 	.word	0x00000118
        /*06cc*/ 	.short	0x010a
        /*06ce*/ 	.byte	0x08
	.zero		1


	//   ....[84]....
        /*06d0*/ 	.word	0x00002950
        /*06d4*/ 	.word	0x000000ff
        /*06d8*/ 	.word	0x00000118
        /*06dc*/ 	.short	0x010a
        /*06de*/ 	.byte	0x05
	.zero		1


	//   ....[85]....
        /*06e0*/ 	.word	0x000029d0
        /*06e4*/ 	.word	0x000000ff
        /*06e8*/ 	.word	0x00000008
        /*06ec*/ 	.short	0x010a
        /*06ee*/ 	.byte	0x04
	.zero		1


	//   ....[86]....
        /*06f0*/ 	.word	0x00002a50
        /*06f4*/ 	.word	0x000000ff
        /*06f8*/ 	.word	0x00000008
        /*06fc*/ 	.short	0x010a
        /*06fe*/ 	.byte	0x04
	.zero		1


	//   ....[87]....
        /*0700*/ 	.word	0x00002b20
        /*0704*/ 	.word	0x000000ff
        /*0708*/ 	.word	0x00000290
        /*070c*/ 	.short	0x0100
        /*070e*/ 	.byte	0x05
	.zero		1


	//   ....[88]....
        /*0710*/ 	.word	0x00002dd0
        /*0714*/ 	.word	0x00000004
        /*0718*/ 	.word	0x00000000
        /*071c*/ 	.short	0x010a
        /*071e*/ 	.byte	0xff
	.zero		1


	//   ....[89]....
        /*0720*/ 	.word	0x00002df0
        /*0724*/ 	.word	0x00000004
        /*0728*/ 	.word	0x00000000
        /*072c*/ 	.short	0x010a
        /*072e*/ 	.byte	0xff
	.zero		1


	//   ....[90]....
        /*0730*/ 	.word	0x00003010
        /*0734*/ 	.word	0x00000003
        /*0738*/ 	.word	0x00000000
        /*073c*/ 	.short	0x010a
        /*073e*/ 	.byte	0xff
	.zero		1


	//   ....[91]....
        /*0740*/ 	.word	0x00003030
        /*0744*/ 	.word	0x00000003
        /*0748*/ 	.word	0x00000000
        /*074c*/ 	.short	0x010a
        /*074e*/ 	.byte	0xff
	.zero		1


	//   ....[92]....
        /*0750*/ 	.word	0x00003130
        /*0754*/ 	.word	0x00000004
        /*0758*/ 	.word	0x00000000
        /*075c*/ 	.short	0x0101
        /*075e*/ 	.byte	0xff
	.zero		1


	//   ....[93]....
        /*0760*/ 	.word	0x00003700
        /*0764*/ 	.word	0x000000ff
        /*0768*/ 	.word	0x00000000
        /*076c*/ 	.short	0x010a
        /*076e*/ 	.byte	0x04
	.zero		1


	//   ....[94]....
        /*0770*/ 	.word	0x00003750
        /*0774*/ 	.word	0x000000ff
        /*0778*/ 	.word	0x00000010
        /*077c*/ 	.short	0x010a
        /*077e*/ 	.byte	0x27
	.zero		1


	//   ....[95]....
        /*0780*/ 	.word	0x000039a0
        /*0784*/ 	.word	0x000000ff
        /*0788*/ 	.word	0x00000010
        /*078c*/ 	.short	0x010a
        /*078e*/ 	.byte	0x20
	.zero		1


	//   ....[96]....
        /*0790*/ 	.word	0x000039d0
        /*0794*/ 	.word	0x000000ff
        /*0798*/ 	.word	0x00000228
        /*079c*/ 	.short	0x010a
        /*079e*/ 	.byte	0x04
	.zero		1


	//   ....[97]....
        /*07a0*/ 	.word	0x00003b90
        /*07a4*/ 	.word	0x000000ff
        /*07a8*/ 	.word	0x00000230
        /*07ac*/ 	.short	0x010a
        /*07ae*/ 	.byte	0x04
	.zero		1


	//   ....[98]....
        /*07b0*/ 	.word	0x00003cb0
        /*07b4*/ 	.word	0x000000ff
        /*07b8*/ 	.word	0x00000010
        /*07bc*/ 	.short	0x010a
        /*07be*/ 	.byte	0x20
	.zero		1


	//   ....[99]....
        /*07c0*/ 	.word	0x00003ee0
        /*07c4*/ 	.word	0x000000ff
        /*07c8*/ 	.word	0x00000010
        /*07cc*/ 	.short	0x010a
        /*07ce*/ 	.byte	0x29
	.zero		1


	//   ....[100]....
        /*07d0*/ 	.word	0x00003f40
        /*07d4*/ 	.word	0x000000ff
        /*07d8*/ 	.word	0x00000228
        /*07dc*/ 	.short	0x010a
        /*07de*/ 	.byte	0x04
	.zero		1


	//   ....[101]....
        /*07e0*/ 	.word	0x000040d0
        /*07e4*/ 	.word	0x000000ff
        /*07e8*/ 	.word	0x00000230
        /*07ec*/ 	.short	0x010a
        /*07ee*/ 	.byte	0x04
	.zero		1


	//   ....[102]....
        /*07f0*/ 	.word	0x00004320
        /*07f4*/ 	.word	0x00000005
        /*07f8*/ 	.word	0x00000000
        /*07fc*/ 	.short	0x0101
        /*07fe*/ 	.byte	0xff
	.zero		1


	//   ....[103]....
        /*0800*/ 	.word	0x00004330
        /*0804*/ 	.word	0x000000ff
        /*0808*/ 	.word	0x00000290
        /*080c*/ 	.short	0x010a
        /*080e*/ 	.byte	0x04
	.zero		1


	//   ....[104]....
        /*0810*/ 	.word	0x00004690
        /*0814*/ 	.word	0x000000ff
        /*0818*/ 	.word	0x00000290
        /*081c*/ 	.short	0x0100
        /*081e*/ 	.byte	0x05
	.zero		1


	//   ....[105]....
        /*0820*/ 	.word	0x000049e0
        /*0824*/ 	.word	0x000000ff
        /*0828*/ 	.word	0x00000260
        /*082c*/ 	.short	0x010a
        /*082e*/ 	.byte	0x11
	.zero		1


	//   ....[106]....
        /*0830*/ 	.word	0x00004b80
        /*0834*/ 	.word	0x000000ff
        /*0838*/ 	.word	0x00000268
        /*083c*/ 	.short	0x0101
        /*083e*/ 	.byte	0x11
	.zero		1


	//   ....[107]....
        /*0840*/ 	.word	0x00004fc0
        /*0844*/ 	.word	0x000000ff
        /*0848*/ 	.word	0x00000258
        /*084c*/ 	.short	0x010a
        /*084e*/ 	.byte	0x08
	.zero		1


	//   ....[108]....
        /*0850*/ 	.word	0x00004fe0
        /*0854*/ 	.word	0x000000ff
        /*0858*/ 	.word	0x00000220
        /*085c*/ 	.short	0x010a
        /*085e*/ 	.byte	0x08
	.zero		1


	//   ....[109]....
        /*0860*/ 	.word	0x00007220
        /*0864*/ 	.word	0x000000ff
        /*0868*/ 	.word	0x00000000
        /*086c*/ 	.short	0x0101
        /*086e*/ 	.byte	0x0c
	.zero		1


	//   ....[110]....
        /*0870*/ 	.word	0x000076f0
        /*0874*/ 	.word	0x000000ff
        /*0878*/ 	.word	0x00000000
        /*087c*/ 	.short	0x0101
        /*087e*/ 	.byte	0x0b
	.zero		1


	//   ....[111]....
        /*0880*/ 	.word	0x00007710
        /*0884*/ 	.word	0x000000ff
        /*0888*/ 	.word	0x00000258
        /*088c*/ 	.short	0x010a
        /*088e*/ 	.byte	0x08
	.zero		1


	//   ....[112]....
        /*0890*/ 	.word	0x000077a0
        /*0894*/ 	.word	0x000000ff
        /*0898*/ 	.word	0x00000220
        /*089c*/ 	.short	0x010a
        /*089e*/ 	.byte	0x08
	.zero		1


	//   ....[113]....
        /*08a0*/ 	.word	0x00009400
        /*08a4*/ 	.word	0x000000ff
        /*08a8*/ 	.word	0x00000000
        /*08ac*/ 	.short	0x0101
        /*08ae*/ 	.byte	0x0c
	.zero		1


	//   ....[114]....
        /*08b0*/ 	.word	0x00009440
        /*08b4*/ 	.word	0x000000ff
        /*08b8*/ 	.word	0x00000000
        /*08bc*/ 	.short	0x0101
        /*08be*/ 	.byte	0x0b
	.zero		1


	//   ....[115]....
        /*08c0*/ 	.word	0x00009450
        /*08c4*/ 	.word	0x000000ff
        /*08c8*/ 	.word	0x00000258
        /*08cc*/ 	.short	0x010a
        /*08ce*/ 	.byte	0x08
	.zero		1


	//   ....[116]....
        /*08d0*/ 	.word	0x000099e0
        /*08d4*/ 	.word	0x00000003
        /*08d8*/ 	.word	0x00000258
        /*08dc*/ 	.short	0x010a
        /*08de*/ 	.byte	0xff
	.zero		1


	//   ....[117]....
        /*08e0*/ 	.word	0x00009ad0
        /*08e4*/ 	.word	0x000000ff
        /*08e8*/ 	.word	0x00000290
        /*08ec*/ 	.short	0x0100
        /*08ee*/ 	.byte	0x05
	.zero		1


	//   ....[118]....
        /*08f0*/ 	.word	0x00009bd0
        /*08f4*/ 	.word	0x000000ff
        /*08f8*/ 	.word	0x00000290
        /*08fc*/ 	.short	0x0100
        /*08fe*/ 	.byte	0x05
	.zero		1


	//   ....[119]....
        /*0900*/ 	.word	0x00009e70
        /*0904*/ 	.word	0x000000ff
        /*0908*/ 	.word	0x00000000
        /*090c*/ 	.short	0x0101
        /*090e*/ 	.byte	0x09
	.zero		1


	//   ....[120]....
        /*0910*/ 	.word	0x0000a0b0
        /*0914*/ 	.word	0x000000ff
        /*0918*/ 	.word	0x00000258
        /*091c*/ 	.short	0x0101
        /*091e*/ 	.byte	0x06
	.zero		1


	//   ....[121]....
        /*0920*/ 	.word	0x0000a530
        /*0924*/ 	.word	0x000000ff
        /*0928*/ 	.word	0x00000000
        /*092c*/ 	.short	0x0101
        /*092e*/ 	.byte	0x09
	.zero		1


	//   ....[122]....
        /*0930*/ 	.word	0x0000a560
        /*0934*/ 	.word	0x000000ff
        /*0938*/ 	.word	0x00000258
        /*093c*/ 	.short	0x0101
        /*093e*/ 	.byte	0x06
	.zero		1


	//   ....[123]....
        /*0940*/ 	.word	0x0000a5d0
        /*0944*/ 	.word	0x000000ff
        /*0948*/ 	.word	0x00000258
        /*094c*/ 	.short	0x0101
        /*094e*/ 	.byte	0x06
	.zero		1


	//   ....[124]....
        /*0950*/ 	.word	0x0000a5e0
        /*0954*/ 	.word	0x000000ff
        /*0958*/ 	.word	0x00000240
        /*095c*/ 	.short	0x010a
        /*095e*/ 	.byte	0x06
	.zero		1


	//   ....[125]....
        /*0960*/ 	.word	0x0000a600
        /*0964*/ 	.word	0x000000ff
        /*0968*/ 	.word	0x00000268
        /*096c*/ 	.short	0x010a
        /*096e*/ 	.byte	0x06
	.zero		1


	//   ....[126]....
        /*0970*/ 	.word	0x0000af30
        /*0974*/ 	.word	0x000000ff
        /*0978*/ 	.word	0x00000000
        /*097c*/ 	.short	0x0101
        /*097e*/ 	.byte	0x09
	.zero		1


	//   ....[127]....
        /*0980*/ 	.word	0x0000af40
        /*0984*/ 	.word	0x000000ff
        /*0988*/ 	.word	0x00000260
        /*098c*/ 	.short	0x0101
        /*098e*/ 	.byte	0x06
	.zero		1


	//   ....[128]....
        /*0990*/ 	.word	0x0000b240
        /*0994*/ 	.word	0x000000ff
        /*0998*/ 	.word	0x00000268
        /*099c*/ 	.short	0x010a
        /*099e*/ 	.byte	0x06
	.zero		1


	//   ....[129]....
        /*09a0*/ 	.word	0x0000b320
        /*09a4*/ 	.word	0x000000ff
        /*09a8*/ 	.word	0x00000290
        /*09ac*/ 	.short	0x0100
        /*09ae*/ 	.byte	0x05
	.zero		1


	//   ....[130]....
        /*09b0*/ 	.word	0x0000b400
        /*09b4*/ 	.word	0x000000ff
        /*09b8*/ 	.word	0x00000290
        /*09bc*/ 	.short	0x0100
        /*09be*/ 	.byte	0x05
	.zero		1


	//   ....[131]....
        /*09c0*/ 	.word	0x0000b460
        /*09c4*/ 	.word	0x00000002
        /*09c8*/ 	.word	0x00000118
        /*09cc*/ 	.short	0x010a
        /*09ce*/ 	.byte	0xff
	.zero		1


	//   ....[132]....
        /*09d0*/ 	.word	0x0000b4d0
        /*09d4*/ 	.word	0x00000002
        /*09d8*/ 	.word	0x00000008
        /*09dc*/ 	.short	0x010a
        /*09de*/ 	.byte	0xff
	.zero		1


	//   ....[133]....
        /*09e0*/ 	.word	0x0000b540
        /*09e4*/ 	.word	0x00000002
        /*09e8*/ 	.word	0x00000118
        /*09ec*/ 	.short	0x010a
        /*09ee*/ 	.byte	0xff
	.zero		1


	//   ....[134]....
        /*09f0*/ 	.word	0x0000b5b0
        /*09f4*/ 	.word	0x00000002
        /*09f8*/ 	.word	0x00000118
        /*09fc*/ 	.short	0x010a
        /*09fe*/ 	.byte	0xff
	.zero		1


	//   ....[135]....
        /*0a00*/ 	.word	0x0000b630
        /*0a04*/ 	.word	0x00000002
        /*0a08*/ 	.word	0x00000118
        /*0a0c*/ 	.short	0x010a
        /*0a0e*/ 	.byte	0xff
	.zero		1


	//   ....[136]....
        /*0a10*/ 	.word	0x0000b6a0
        /*0a14*/ 	.word	0x00000002
        /*0a18*/ 	.word	0x00000118
        /*0a1c*/ 	.short	0x010a
        /*0a1e*/ 	.byte	0xff
	.zero		1


	//   ....[137]....
        /*0a20*/ 	.word	0x0000b710
        /*0a24*/ 	.word	0x00000002
        /*0a28*/ 	.word	0x00000008
        /*0a2c*/ 	.short	0x010a
        /*0a2e*/ 	.byte	0xff
	.zero		1


	//   ....[138]....
        /*0a30*/ 	.word	0x0000b780
        /*0a34*/ 	.word	0x00000002
        /*0a38*/ 	.word	0x00000008
        /*0a3c*/ 	.short	0x010a
        /*0a3e*/ 	.byte	0xff
	.zero		1


	//   ....[139]....
        /*0a40*/ 	.word	0x0000b7e0
        /*0a44*/ 	.word	0x00000004
        /*0a48*/ 	.word	0x00000000
        /*0a4c*/ 	.short	0x010a
        /*0a4e*/ 	.byte	0xff
	.zero		1


	//   ....[140]....
        /*0a50*/ 	.word	0x0000b840
        /*0a54*/ 	.word	0x00000003
        /*0a58*/ 	.word	0x00000000
        /*0a5c*/ 	.short	0x010a
        /*0a5e*/ 	.byte	0xff
	.zero		1


	//   ....[141]....
        /*0a60*/ 	.word	0x0000b8b0
        /*0a64*/ 	.word	0x00000002
        /*0a68*/ 	.word	0x00000000
        /*0a6c*/ 	.short	0x010a
        /*0a6e*/ 	.byte	0xff
	.zero		1


	//   ....[142]....
        /*0a70*/ 	.word	0x0000b930
        /*0a74*/ 	.word	0x00000002
        /*0a78*/ 	.word	0x00000010
        /*0a7c*/ 	.short	0x010a
        /*0a7e*/ 	.byte	0xff
	.zero		1


	//   ....[143]....
        /*0a80*/ 	.word	0x0000b9a0
        /*0a84*/ 	.word	0x00000005
        /*0a88*/ 	.word	0x00000010
        /*0a8c*/ 	.short	0x010a
        /*0a8e*/ 	.byte	0xff
	.zero		1


	//   ....[144]....
        /*0a90*/ 	.word	0x0000ba20
        /*0a94*/ 	.word	0x00000005
        /*0a98*/ 	.word	0x00000228
        /*0a9c*/ 	.short	0x010a
        /*0a9e*/ 	.byte	0xff
	.zero		1


	//   ....[145]....
        /*0aa0*/ 	.word	0x0000baa0
        /*0aa4*/ 	.word	0x00000005
        /*0aa8*/ 	.word	0x00000230
        /*0aac*/ 	.short	0x010a
        /*0aae*/ 	.byte	0xff
	.zero		1


	//   ....[146]....
        /*0ab0*/ 	.word	0x0000bb10
        /*0ab4*/ 	.word	0x00000005
        /*0ab8*/ 	.word	0x00000010
        /*0abc*/ 	.short	0x010a
        /*0abe*/ 	.byte	0xff
	.zero		1


	//   ....[147]....
        /*0ac0*/ 	.word	0x0000bb80
        /*0ac4*/ 	.word	0x00000002
        /*0ac8*/ 	.word	0x00000010
        /*0acc*/ 	.short	0x010a
        /*0ace*/ 	.byte	0xff
	.zero		1


	//   ....[148]....
        /*0ad0*/ 	.word	0x0000bc00
        /*0ad4*/ 	.word	0x00000002
        /*0ad8*/ 	.word	0x00000228
        /*0adc*/ 	.short	0x010a
        /*0ade*/ 	.byte	0xff
	.zero		1


	//   ....[149]....
        /*0ae0*/ 	.word	0x0000bc80
        /*0ae4*/ 	.word	0x00000002
        /*0ae8*/ 	.word	0x00000230
        /*0aec*/ 	.short	0x010a
        /*0aee*/ 	.byte	0xff
	.zero		1


	//   ....[150]....
        /*0af0*/ 	.word	0x0000bce0
        /*0af4*/ 	.word	0x00000002
        /*0af8*/ 	.word	0x00000290
        /*0afc*/ 	.short	0x010a
        /*0afe*/ 	.byte	0xff
	.zero		1


	//   ....[151]....
        /*0b00*/ 	.word	0x0000bd50
        /*0b04*/ 	.word	0x00000002
        /*0b08*/ 	.word	0x00000260
        /*0b0c*/ 	.short	0x010a
        /*0b0e*/ 	.byte	0xff
	.zero		1


	//   ....[152]....
        /*0b10*/ 	.word	0x0000bdc0
        /*0b14*/ 	.word	0x00000002
        /*0b18*/ 	.word	0x00000258
        /*0b1c*/ 	.short	0x010a
        /*0b1e*/ 	.byte	0xff
	.zero		1


	//   ....[153]....
        /*0b20*/ 	.word	0x0000be30
        /*0b24*/ 	.word	0x00000004
        /*0b28*/ 	.word	0x00000220
        /*0b2c*/ 	.short	0x010a
        /*0b2e*/ 	.byte	0xff
	.zero		1


	//   ....[154]....
        /*0b30*/ 	.word	0x0000bea0
        /*0b34*/ 	.word	0x00000004
        /*0b38*/ 	.word	0x00000258
        /*0b3c*/ 	.short	0x010a
        /*0b3e*/ 	.byte	0xff
	.zero		1


	//   ....[155]....
        /*0b40*/ 	.word	0x0000bf10
        /*0b44*/ 	.word	0x00000004
        /*0b48*/ 	.word	0x00000220
        /*0b4c*/ 	.short	0x010a
        /*0b4e*/ 	.byte	0xff
	.zero		1


	//   ....[156]....
        /*0b50*/ 	.word	0x0000bf80
        /*0b54*/ 	.word	0x00000004
        /*0b58*/ 	.word	0x00000258
        /*0b5c*/ 	.short	0x010a
        /*0b5e*/ 	.byte	0xff
	.zero		1


	//   ....[157]....
        /*0b60*/ 	.word	0x0000bfe0
        /*0b64*/ 	.word	0x00000003
        /*0b68*/ 	.word	0x00000258
        /*0b6c*/ 	.short	0x010a
        /*0b6e*/ 	.byte	0xff
	.zero		1


	//   ....[158]....
        /*0b70*/ 	.word	0x0000c040
        /*0b74*/ 	.word	0x00000002
        /*0b78*/ 	.word	0x00000240
        /*0b7c*/ 	.short	0x010a
        /*0b7e*/ 	.byte	0xff
	.zero		1


	//   ....[159]....
        /*0b80*/ 	.word	0x0000c0a0
        /*0b84*/ 	.word	0x00000002
        /*0b88*/ 	.word	0x00000268
        /*0b8c*/ 	.short	0x010a
        /*0b8e*/ 	.byte	0xff
	.zero		1


	//   ....[160]....
        /*0b90*/ 	.word	0x0000c100
        /*0b94*/ 	.word	0x00000002
        /*0b98*/ 	.word	0x00000268
        /*0b9c*/ 	.short	0x010a
        /*0b9e*/ 	.byte	0xff
	.zero		1


	//----- nvinfo : EIATTR_NUM_MBARRIERS
	.align		4
.L_60:
        /*0ba0*/ 	.byte	0x03, 0x38
        /*0ba2*/ 	.short	0x0055


	//----- nvinfo : EIATTR_EXIT_INSTR_OFFSETS
	.align		4
        /*0ba4*/ 	.byte	0x04, 0x1c
        /*0ba6*/ 	.short	(.L_62 - .L_61)


	//   ....[0]....
.L_61:
        /*0ba8*/ 	.word	0x0000b430


	//----- nvinfo : EIATTR_INDIRECT_BRANCH_TARGETS
	.align		4
.L_62:
        /*0bac*/ 	.byte	0x04, 0x34
        /*0bae*/ 	.short	(.L_64 - .L_63)


	//   ....[0]....
.L_63:
        /*0bb0*/ 	.word	.L_x_150@srel
        /*0bb4*/ 	.short	0x0
        /*0bb6*/ 	.short	0x0
        /*0bb8*/ 	.word	0x4
        /*0bbc*/ 	.word	.L_x_151@srel
        /*0bc0*/ 	.word	.L_x_152@srel
        /*0bc4*/ 	.word	.L_x_153@srel
        /*0bc8*/ 	.word	.L_x_10@srel


	//   ....[1]....
        /* <DEDUP_REMOVED lines=13> */


	//----- nvinfo : EIATTR_REQNTID
	.align		4
.L_64:
        /*0bfc*/ 	.byte	0x04, 0x10
        /*0bfe*/ 	.short	(.L_66 - .L_65)
.L_65:
        /*0c00*/ 	.word	0x00000200
        /*0c04*/ 	.word	0x00000001
        /*0c08*/ 	.word	0x00000001


	//----- nvinfo : EIATTR_CRS_STACK_SIZE
	.align		4
.L_66:
        /*0c0c*/ 	.byte	0x04, 0x1e
        /*0c0e*/ 	.short	(.L_68 - .L_67)
.L_67:
        /*0c10*/ 	.word	0x00000000


	//----- nvinfo : EIATTR_CBANK_PARAM_SIZE
	.align		4
.L_68:
        /*0c14*/ 	.byte	0x03, 0x19
        /*0c16*/ 	.short	0x02ac


	//----- nvinfo : EIATTR_PARAM_CBANK
	.align		4
        /*0c18*/ 	.byte	0x04, 0x0a
        /*0c1a*/ 	.short	(.L_70 - .L_69)
	.align		4
.L_69:
        /*0c1c*/ 	.word	index@(.nv.constant0.kernel_cutlass_kernel_flash_attncuteflash_fwd_sm100FlashAttentionForwardSm100_object_at__tensor0000o9611101213_tensor0000o9611101213_tensor0000o9610111213_tensor0000o9611101213_tensorptrf_0)
        /*0c20*/ 	.short	0x0380
        /*0c22*/ 	.short	0x02ac


	//----- nvinfo : EIATTR_SW_WAR
	.align		4
.L_70:
        /*0c24*/ 	.byte	0x04, 0x36
        /*0c26*/ 	.short	(.L_72 - .L_71)
.L_71:
        /*0c28*/ 	.word	0x00000008
.L_72:


//--------------------- .nv.compat                --------------------------
	.section	.nv.compat,"",@"SHT_CUDA_COMPAT_INFO"
	.align	4
        /*0000*/ 	.byte	0x02, 0x02, 0x02, 0x00, 0x02, 0x05, 0x05, 0x00, 0x02, 0x03, 0x01, 0x00, 0x02, 0x06, 0x01, 0x00


//--------------------- .nv.callgraph             --------------------------
	.section	.nv.callgraph,"",@"SHT_CUDA_CALLGRAPH"
	.align	4
	.sectionentsize	8
	.align		4
        /*0000*/ 	.word	0x00000000
	.align		4
        /*0004*/ 	.word	0xffffffff
	.align		4
        /*0008*/ 	.word	0x00000000
	.align		4
        /*000c*/ 	.word	0xfffffffe
	.align		4
        /*0010*/ 	.word	0x00000000
	.align		4
        /*0014*/ 	.word	0xfffffffd
	.align		4
        /*0018*/ 	.word	0x00000000
	.align		4
        /*001c*/ 	.word	0xfffffffc


//--------------------- .nv.constant2.kernel_cutlass_kernel_flash_attncuteflash_fwd_sm100FlashAttentionForwardSm100_object_at__tensor0000o9611101213_tensor0000o9611101213_tensor0000o9610111213_tensor0000o9611101213_tensorptrf_0 --------------------------
	.section	.nv.constant2.kernel_cutlass_kernel_flash_attncuteflash_fwd_sm100FlashAttentionForwardSm100_object_at__tensor0000o9611101213_tensor0000o9611101213_tensor0000o9610111213_tensor0000o9611101213_tensorptrf_0,"a",@progbits
	.sectionflags	@""
	.align	4
.nv.constant2.kernel_cutlass_kernel_flash_attncuteflash_fwd_sm100FlashAttentionForwardSm100_object_at__tensor0000o9611101213_tensor0000o9611101213_tensor0000o9610111213_tensor0000o9611101213_tensorptrf_0:
        /*0000*/ 	.byte	0x30, 0x0d, 0x00, 0x00, 0x00, 0x0d, 0x00, 0x00, 0xd0, 0x0c, 0x00, 0x00, 0x80, 0x2a, 0x00, 0x00
        /*0010*/ 	.byte	0x10, 0x0e, 0x00, 0x00, 0xc0, 0x0d, 0x00, 0x00, 0xc0, 0x0d, 0x00, 0x00, 0xc0, 0x0d, 0x00, 0x00
        /*0020*/ 	.byte	0xc0, 0x0d, 0x00, 0x00, 0xc0, 0x0d, 0x00, 0x00, 0xc0, 0x0d, 0x00, 0x00, 0x40, 0x0e, 0x00, 0x00
        /*0030*/ 	.byte	0xc0, 0x0d, 0x00, 0x00


//--------------------- .text.kernel_cutlass_kernel_flash_attncuteflash_fwd_sm100FlashAttentionForwardSm100_object_at__tensor0000o9611101213_tensor0000o9611101213_tensor0000o9610111213_tensor0000o9611101213_tensorptrf_0 --------------------------
	.section	.text.kernel_cutlass_kernel_flash_attncuteflash_fwd_sm100FlashAttentionForwardSm100_object_at__tensor0000o9611101213_tensor0000o9611101213_tensor0000o9610111213_tensor0000o9611101213_tensorptrf_0,"ax",@progbits
	.align	128
        .global         kernel_cutlass_kernel_flash_attncuteflash_fwd_sm100FlashAttentionForwardSm100_object_at__tensor0000o9611101213_tensor0000o9611101213_tensor0000o9610111213_tensor0000o9611101213_tensorptrf_0
        .type           kernel_cutlass_kernel_flash_attncuteflash_fwd_sm100FlashAttentionForwardSm100_object_at__tensor0000o9611101213_tensor0000o9611101213_tensor0000o9610111213_tensor0000o9611101213_tensorptrf_0,@function
        .size           kernel_cutlass_kernel_flash_attncuteflash_fwd_sm100FlashAttentionForwardSm100_object_at__tensor0000o9611101213_tensor0000o9611101213_tensor0000o9610111213_tensor0000o9611101213_tensorptrf_0,(.L_x_167 - kernel_cutlass_kernel_flash_attncuteflash_fwd_sm100FlashAttentionForwardSm100_object_at__tensor0000o9611101213_tensor0000o9611101213_tensor0000o9610111213_tensor0000o9611101213_tensorptrf_0)
        .other          kernel_cutlass_kernel_flash_attncuteflash_fwd_sm100FlashAttentionForwardSm100_object_at__tensor0000o9611101213_tensor0000o9611101213_tensor0000o9610111213_tensor0000o9611101213_tensorptrf_0,@"STO_CUDA_ENTRY STV_DEFAULT"
kernel_cutlass_kernel_flash_attncuteflash_fwd_sm100FlashAttentionForwardSm100_object_at__tensor0000o9611101213_tensor0000o9611101213_tensor0000o9610111213_tensor0000o9611101213_tensorptrf_0:
.text.kernel_cutlass_kernel_flash_attncuteflash_fwd_sm100FlashAttentionForwardSm100_object_at__tensor0000o9611101213_tensor0000o9611101213_tensor0000o9610111213_tensor0000o9611101213_tensorptrf_0:
[----:B------:R-:W1:Y:S01]  /*0000*/  LDC R1, c[0x0][0x37c] ;  /* 0x0000df00ff017b82 */ /* 0x000e620000000800 */
[----:B------:R-:W2:Y:S07]  /*0010*/  S2R R0, SR_TID.X ;  /* 0x0000000000007919 */ /* 0x000eae0000002100 */
[----:B------:R-:W3:Y:S01]  /*0020*/  S2UR UR8, SR_CgaCtaId ;  /* 0x00000000000879c3 */ /* 0x000ee20000008800 */
[----:B------:R-:W4:Y:S01]  /*0030*/  LDCU UR9, c[0x0][0x36c] ;  /* 0x00006d80ff0977ac */ /* 0x000f220008000800 */
[----:B------:R-:W-:Y:S01]  /*0040*/  UMOV UR6, 0x1 ;  /* 0x0000000100067882 */ /* 0x000fe20000000000 */
[----:B------:R-:W-:-:S05]  /*0050*/  UMOV UR4, 0x1 ;  /* 0x0000000100047882 */ /* 0x000fca0000000000 */
[----:B------:R-:W5:Y:S01]  /*0060*/  S2UR UR10, SR_CTAID.X ;  /* 0x00000000000a79c3 */ /* 0x000f620000002500 */
[----:B----4-:R-:W-:Y:S02]  /*0070*/  UISETP.EQ.U32.AND UP4, UPT, UR9, 0x1, UPT ;  /* 0x000000010900788c */ /* 0x010fe4000bf82070 */
[----:B---3--:R-:W-:-:S04]  /*0080*/  ULEA.HI UR11, UR8, UR8, URZ, 0x1 ;  /* 0x00000008080b7291 */ /* 0x008fc8000f8f08ff */
[----:B------:R-:W-:Y:S02]  /*0090*/  ULOP3.LUT UR13, UR11, 0xfffffffe, URZ, 0xc0, !UPT ;  /* 0xfffffffe0b0d7892 */ /* 0x000fe4000f8ec0ff */
[----:B------:R-:W-:Y:S01]  /*00a0*/  USHF.R.U32.HI UR11, URZ, 0x1, UR11 ;  /* 0x00000001ff0b7899 */ /* 0x000fe2000801160b */
[----:B--2---:R-:W-:Y:S01]  /*00b0*/  SHF.R.U32.HI R0, RZ, 0x5, R0 ;  /* 0x00000005ff007819 */ /* 0x004fe20000011600 */
[----:B------:R-:W-:Y:S02]  /*00c0*/  UISETP.NE.AND UP0, UPT, UR8, UR13, UPT ;  /* 0x0000000d0800728c */ /* 0x000fe4000bf05270 */
[----:B------:R-:W-:Y:S01]  /*00d0*/  UIADD3 UR13, UPT, UPT, -UR13, UR8, URZ ;  /* 0x000000080d0d7290 */ /* 0x000fe2000fffe1ff */
[C---:B------:R-:W-:Y:S01]  /*00e0*/  R2UR UR5, R0.reuse ;  /* 0x00000000000572ca */ /* 0x040fe200000e0000 */
[----:B------:R-:W-:Y:S01]  /*00f0*/  UISETP.LT.AND UP0, UPT, UR8, URZ, UP0 ;  /* 0x000000ff0800728c */ /* 0x000fe20008701270 */
[----:B------:R-:W-:Y:S01]  /*0100*/  ISETP.NE.AND P0, PT, R0, 0xc, PT ;  /* 0x0000000c0000780c */ /* 0x000fe20003f05270 */
[----:B------:R-:W-:-:S02]  /*0110*/  ULOP3.LUT UR12, UR13, 0x1, URZ, 0x3c, !UPT ;  /* 0x000000010d0c7892 */ /* 0x000fc4000f8e3cff */
[----:B------:R-:W-:Y:S02]  /*0120*/  USHF.L.U32 UR13, UR6, UR13, URZ ;  /* 0x0000000d060d7299 */ /* 0x000fe400080006ff */
[----:B------:R-:W-:Y:S02]  /*0130*/  USHF.L.U32 UR6, UR6, UR12, URZ ;  /* 0x0000000c06067299 */ /* 0x000fe400080006ff */
[----:B------:R-:W-:Y:S02]  /*0140*/  UIADD3 UR7, UPT, UPT, UR11, -0x1, URZ ;  /* 0xffffffff0b077890 */ /* 0x000fe4000fffe0ff */
[----:B------:R-:W-:Y:S02]  /*0150*/  ULOP3.LUT UR6, UR6, UR13, URZ, 0xfc, !UPT ;  /* 0x0000000d06067292 */ /* 0x000fe4000f8efcff */
[----:B------:R-:W-:Y:S02]  /*0160*/  UISETP.NE.AND UP5, UPT, UR5, URZ, UPT ;  /* 0x000000ff0500728c */ /* 0x000fe4000bfa5270 */
[----:B------:R-:W-:-:S02]  /*0170*/  @!UP0 UIADD3 UR7, UPT, UPT, UR11, URZ, URZ ;  /* 0x000000ff0b078290 */ /* 0x000fc4000fffe0ff */
[----:B-----5:R-:W-:Y:S02]  /*0180*/  ULOP3.LUT UR31, UR10, 0x1, URZ, 0xc0, !UPT ;  /* 0x000000010a1f7892 */ /* 0x020fe4000f8ec0ff */
[----:B------:R-:W-:-:S05]  /*0190*/  UIADD3 UR7, UPT, UPT, UR7, UR7, URZ ;  /* 0x0000000707077290 */ /* 0x000fca000fffe0ff */
[----:B------:R-:W-:-:S04]  /*01a0*/  @!UP5 UIADD3 UR12, UPT, UPT, -UR4, 0x100000, URZ ;  /* 0x00100000040cd890 */ /* 0x000fc8000fffe1ff */
[----:B------:R-:W-:Y:S02]  /*01b0*/  @!UP5 USHF.L.U32 UR13, UR12, 0xb, URZ ;  /* 0x0000000b0c0dd899 */ /* 0x000fe400080006ff */
[----:B------:R-:W-:Y:S01]  /*01c0*/  @!UP5 USHF.L.U32 UR12, UR12, 0x1, URZ ;  /* 0x000000010c0cd899 */ /* 0x000fe200080006ff */
[----:B------:R-:W-:Y:S02]  /*01d0*/  @!UP5 UMOV UR5, 0x400 ;  /* 0x000004000005d882 */ /* 0x000fe40000000000 */
[----:B------:R-:W-:Y:S01]  /*01e0*/  @!UP5 ULEA UR5, UR8, UR5, 0x18 ;  /* 0x000000050805d291 */ /* 0x000fe2000f8ec0ff */
[----:B-1----:R-:W-:Y:S11]  /*01f0*/  BRA.U UP5, `(.L_x_0) ;  /* 0x0000000105387547 */ /* 0x002ff6000b800000 */
[----:B------:R-:W1:Y:S02]  /*0200*/  LDCU.64 UR14, c[0x0][0x348] ;  /* 0x00006900ff0e77ac */ /* 0x000e640008000a00 */
[----:B-1----:R-:W-:Y:S02]  /*0210*/  UIADD3 UR20, UP3, UPT, UR14, 0x80, URZ ;  /* 0x000000800e147890 */ /* 0x002fe4000ff7e0ff */
[----:B------:R-:W-:Y:S02]  /*0220*/  UIADD3 UR18, UP2, UPT, UR14, 0x100, URZ ;  /* 0x000001000e127890 */ /* 0x000fe4000ff5e0ff */
[----:B------:R-:W-:Y:S02]  /*0230*/  UIADD3 UR16, UP1, UPT, UR14, 0x180, URZ ;  /* 0x000001800e107890 */ /* 0x000fe4000ff3e0ff */
[----:B------:R-:W-:Y:S02]  /*0240*/  UIADD3 UR14, UP0, UPT, UR14, 0x200, URZ ;  /* 0x000002000e0e7890 */ /* 0x000fe4000ff1e0ff */
[----:B------:R-:W-:-:S02]  /*0250*/  UIADD3.X UR21, UPT, UPT, URZ, UR15, URZ, UP3, !UPT ;  /* 0x0000000fff157290 */ /* 0x000fc40009ffe4ff */
[----:B------:R-:W-:Y:S02]  /*0260*/  UIADD3.X UR19, UPT, UPT, URZ, UR15, URZ, UP2, !UPT ;  /* 0x0000000fff137290 */ /* 0x000fe400097fe4ff */
[----:B------:R-:W-:Y:S02]  /*0270*/  UIADD3.X UR17, UPT, UPT, URZ, UR15, URZ, UP1, !UPT ;  /* 0x0000000fff117290 */ /* 0x000fe40008ffe4ff */
[----:B------:R-:W-:-:S03]  /*0280*/  UIADD3.X UR15, UPT, UPT, URZ, UR15, URZ, UP0, !UPT ;  /* 0x0000000fff0f7290 */ /* 0x000fc600087fe4ff */
[----:B------:R1:W-:Y:S02]  /*0290*/  UTMACCTL.PF [UR20] ;  /* 0x00000000140079b9 */ /* 0x0003e40008040000 */
[----:B------:R1:W-:Y:S02]  /*02a0*/  UTMACCTL.PF [UR18] ;  /* 0x00000000120079b9 */ /* 0x0003e40008040000 */
[----:B------:R1:W-:Y:S02]  /*02b0*/  UTMACCTL.PF [UR16] ;  /* 0x00000000100079b9 */ /* 0x0003e40008040000 */
[----:B------:R1:W-:Y:S02]  /*02c0*/  UTMACCTL.PF [UR14] ;  /* 0x000000000e0079b9 */ /* 0x0003e40008040000 */
[----:B-1----:R-:W-:Y:S01]  /*02d0*/  NOP ;  /* 0x0000000000007918 */ /* 0x002fe20000000000 */
.L_x_0:
[----:B------:R-:W-:Y:S05]  /*02e0*/  @P0 BRA `(.L_x_1) ;  /* 0x00000000002c0947 */ /* 0x000fea0003800000 */
[----:B------:R-:W1:Y:S01]  /*02f0*/  S2UR UR9, SR_CgaCtaId ;  /* 0x00000000000979c3 */ /* 0x000e620000008800 */
[----:B------:R-:W-:Y:S01]  /*0300*/  UMOV UR11, 0x400 ;  /* 0x00000400000b7882 */ /* 0x000fe20000000000 */
[----:B------:R-:W-:Y:S01]  /*0310*/  UMOV UR4, 0x20 ;  /* 0x0000002000047882 */ /* 0x000fe20000000000 */
[----:B------:R-:W-:Y:S01]  /*0320*/  ELECT P0, URZ, PT ;  /* 0x0000000000ff782f */ /* 0x000fe20003800000 */
[----:B------:R-:W-:-:S04]  /*0330*/  UIADD3 UR14, UPT, UPT, -UR4, 0x100000, URZ ;  /* 0x00100000040e7890 */ /* 0x000fc8000fffe1ff */
[----:B------:R-:W-:Y:S02]  /*0340*/  USHF.L.U32 UR15, UR14, 0xb, URZ ;  /* 0x0000000b0e0f7899 */ /* 0x000fe400080006ff */
[----:B------:R-:W-:Y:S02]  /*0350*/  USHF.L.U32 UR14, UR14, 0x1, URZ ;  /* 0x000000010e0e7899 */ /* 0x000fe400080006ff */
[----:B-1----:R-:W-:Y:S01]  /*0360*/  ULEA UR9, UR9, UR11, 0x18 ;  /* 0x0000000b09097291 */ /* 0x002fe2000f8ec0ff */
[----:B------:R-:W1:Y:S11]  /*0370*/  FENCE.VIEW.ASYNC.S ;  /* 0x00000000000073c6 */ /* 0x000e760000000000 */
[----:B-1----:R1:W2:Y:S01]  /*0380*/  SYNCS.EXCH.64 URZ, [UR9+0x290], UR14 ;  /* 0x0002900e09ff75b2 */ /* 0x0022a20008000100 */
[----:B------:R-:W-:Y:S01]  /*0390*/  NOP ;  /* 0x0000000000007918 */ /* 0x000fe20000000000 */
.L_x_1:
[----:B------:R-:W-:Y:S01]  /*03a0*/  NOP ;  /* 0x0000000000007918 */ /* 0x000fe20000000000 */
[----:B------:R-:W3:Y:S02]  /*03b0*/  FENCE.VIEW.ASYNC.S ;  /* 0x00000000000073c6 */ /* 0x000ee40000000000 */
[----:B---3--:R3:W4:Y:S01]  /*03c0*/  @!UP5 SYNCS.EXCH.64 URZ, [UR5], UR12 ;  /* 0x0000000c05ffd5b2 */ /* 0x0087220008000100 */
[----:B------:R3:W5:Y:S01]  /*03d0*/  @!UP5 SYNCS.EXCH.64 URZ, [UR5+0x8], UR12 ;  /* 0x0000080c05ffd5b2 */ /* 0x0007620008000100 */
[----:B------:R-:W-:Y:S05]  /*03e0*/  BRA.U UP5, `(.L_x_2) ;  /* 0x0000000505407547 */ /* 0x000fea000b800000 */
[----:B---3--:R-:W-:Y:S01]  /*03f0*/  UMOV UR5, 0x400 ;  /* 0x0000040000057882 */ /* 0x008fe20000000000 */
[----:B------:R-:W-:Y:S01]  /*0400*/  UMOV UR12, 0x1 ;  /* 0x00000001000c7882 */ /* 0x000fe20000000000 */
[----:B------:R-:W-:Y:S02]  /*0410*/  ULEA UR5, UR8, UR5, 0x18 ;  /* 0x0000000508057291 */ /* 0x000fe4000f8ec0ff */
[----:B------:R-:W-:-:S04]  /*0420*/  UIADD3 UR12, UPT, UPT, -UR12, 0x100000, URZ ;  /* 0x001000000c0c7890 */ /* 0x000fc8000fffe1ff */
[----:B------:R-:W-:Y:S02]  /*0430*/  USHF.L.U32 UR13, UR12, 0xb, URZ ;  /* 0x0000000b0c0d7899 */ /* 0x000fe400080006ff */
[----:B------:R-:W-:Y:S01]  /*0440*/  USHF.L.U32 UR12, UR12, 0x1, URZ ;  /* 0x000000010c0c7899 */ /* 0x000fe200080006ff */
[----:B------:R-:W-:Y:S02]  /*0450*/  UMOV UR4, 0x200 ;  /* 0x0000020000047882 */ /* 0x000fe40000000000 */
[----:B-1----:R-:W-:-:S04]  /*0460*/  UIADD3 UR14, UPT, UPT, -UR4, 0x100000, URZ ;  /* 0x00100000040e7890 */ /* 0x002fc8000fffe1ff */
[----:B------:R-:W-:Y:S02]  /*0470*/  USHF.L.U32 UR15, UR14, 0xb, URZ ;  /* 0x0000000b0e0f7899 */ /* 0x000fe400080006ff */
[----:B------:R-:W-:Y:S01]  /*0480*/  USHF.L.U32 UR14, UR14, 0x1, URZ ;  /* 0x000000010e0e7899 */ /* 0x000fe200080006ff */
[----:B------:R-:W1:Y:S02]  /*0490*/  FENCE.VIEW.ASYNC.S ;  /* 0x00000000000073c6 */ /* 0x000e640000000000 */
[----:B-1----:R1:W3:Y:S01]  /*04a0*/  SYNCS.EXCH.64 URZ, [UR5+0x10], UR12 ;  /* 0x0000100c05ff75b2 */ /* 0x0022e20008000100 */
[----:B------:R1:W5:Y:S01]  /*04b0*/  SYNCS.EXCH.64 URZ, [UR5+0x18], UR12 ;  /* 0x0000180c05ff75b2 */ /* 0x0003620008000100 */
[----:B------:R1:W4:Y:S01]  /*04c0*/  SYNCS.EXCH.64 URZ, [UR5+0x20], UR12 ;  /* 0x0000200c05ff75b2 */ /* 0x0003220008000100 */
[----:B------:R1:W2:Y:S01]  /*04d0*/  SYNCS.EXCH.64 URZ, [UR5+0x28], UR12 ;  /* 0x0000280c05ff75b2 */ /* 0x0002a20008000100 */
[----:B------:R1:W1:Y:S01]  /*04e0*/  SYNCS.EXCH.64 URZ, [UR5+0x30], UR12 ;  /* 0x0000300c05ff75b2 */ /* 0x0002620008000100 */
        /* <DEDUP_REMOVED lines=63> */
[----:B--2345:R-:W-:Y:S01]  /*08e0*/  NOP ;  /* 0x0000000000007918 */ /* 0x03cfe20000000000 */
.L_x_2:
[----:B------:R-:W-:Y:S05]  /*08f0*/  BRA.U UP5, `(.L_x_3) ;  /* 0x0000000105807547 */ /* 0x000fea000b800000 */
[----:B-1----:R-:W-:Y:S01]  /*0900*/  UMOV UR9, 0x400 ;  /* 0x0000040000097882 */ /* 0x002fe20000000000 */
[----:B------:R-:W-:Y:S01]  /*0910*/  UMOV UR14, 0x8 ;  /* 0x00000008000e7882 */ /* 0x000fe20000000000 */
[----:B---3--:R-:W-:Y:S01]  /*0920*/  UMOV UR12, 0x1 ;  /* 0x00000001000c7882 */ /* 0x008fe20000000000 */
[----:B------:R-:W-:Y:S02]  /*0930*/  ULEA UR9, UR8, UR9, 0x18 ;  /* 0x0000000908097291 */ /* 0x000fe4000f8ec0ff */
[----:B------:R-:W-:-:S04]  /*0940*/  UIADD3 UR14, UPT, UPT, -UR14, 0x100000, URZ ;  /* 0x001000000e0e7890 */ /* 0x000fc8000fffe1ff */
[----:B------:R-:W-:Y:S02]  /*0950*/  USHF.L.U32 UR15, UR14, 0xb, URZ ;  /* 0x0000000b0e0f7899 */ /* 0x000fe400080006ff */
[----:B------:R-:W-:Y:S01]  /*0960*/  USHF.L.U32 UR14, UR14, 0x1, URZ ;  /* 0x000000010e0e7899 */ /* 0x000fe200080006ff */
[----:B------:R-:W-:Y:S01]  /*0970*/  UMOV UR5, 0x100 ;  /* 0x0000010000057882 */ /* 0x000fe20000000000 */
[----:B------:R-:W-:-:S04]  /*0980*/  UIADD3 UR12, UPT, UPT, -UR12, 0x100000, URZ ;  /* 0x001000000c0c7890 */ /* 0x000fc8000fffe1ff */
[----:B------:R-:W-:Y:S02]  /*0990*/  USHF.L.U32 UR13, UR12, 0xb, URZ ;  /* 0x0000000b0c0d7899 */ /* 0x000fe400080006ff */
[----:B------:R-:W-:Y:S01]  /*09a0*/  USHF.L.U32 UR12, UR12, 0x1, URZ ;  /* 0x000000010c0c7899 */ /* 0x000fe200080006ff */
[----:B------:R-:W-:Y:S01]  /*09b0*/  UMOV UR4, 0x80 ;  /* 0x0000008000047882 */ /* 0x000fe20000000000 */
[----:B------:R-:W-:-:S04]  /*09c0*/  UIADD3 UR16, UPT, UPT, -UR5, 0x100000, URZ ;  /* 0x0010000005107890 */ /* 0x000fc8000fffe1ff */
[----:B------:R-:W-:Y:S02]  /*09d0*/  USHF.L.U32 UR17, UR16, 0xb, URZ ;  /* 0x0000000b10117899 */ /* 0x000fe400080006ff */
[----:B------:R-:W-:Y:S02]  /*09e0*/  USHF.L.U32 UR16, UR16, 0x1, URZ ;  /* 0x0000000110107899 */ /* 0x000fe400080006ff */
[----:B------:R-:W-:-:S04]  /*09f0*/  UIADD3 UR18, UPT, UPT, -UR4, 0x100000, URZ ;  /* 0x0010000004127890 */ /* 0x000fc8000fffe1ff */
[----:B------:R-:W-:Y:S02]  /*0a00*/  USHF.L.U32 UR19, UR18, 0xb, URZ ;  /* 0x0000000b12137899 */ /* 0x000fe400080006ff */
[----:B------:R-:W-:Y:S01]  /*0a10*/  USHF.L.U32 UR18, UR18, 0x1, URZ ;  /* 0x0000000112127899 */ /* 0x000fe200080006ff */
[----:B------:R-:W-:Y:S02]  /*0a20*/  UMOV UR4, 0x20 ;  /* 0x0000002000047882 */ /* 0x000fe40000000000 */
[----:B------:R-:W-:-:S04]  /*0a30*/  UIADD3 UR4, UPT, UPT, -UR4, 0x100000, URZ ;  /* 0x0010000004047890 */ /* 0x000fc8000fffe1ff */
        /* <DEDUP_REMOVED lines=9> */
[----:B------:R1:W1:Y:S03]  /*0ad0*/  SYNCS.EXCH.64 URZ, [UR9+0x260], UR18 ;  /* 0x0002601209ff75b2 */ /* 0x0002660008000100 */
[----:B------:R1:W1:Y:S01]  /*0ae0*/  SYNCS.EXCH.64 URZ, [UR9+0x268], UR4 ;  /* 0x0002680409ff75b2 */ /* 0x0002620008000100 */
[----:B------:R-:W-:Y:S01]  /*0af0*/  NOP ;  /* 0x0000000000007918 */ /* 0x000fe20000000000 */
.L_x_3:
[----:B------:R-:W-:Y:S01]  /*0b00*/  NOP ;  /* 0x0000000000007918 */ /* 0x000fe20000000000 */
[----:B------:R-:W-:Y:S05]  /*0b10*/  BRA.U !UP4, `(.L_x_4) ;  /* 0x000000010c087547 */ /* 0x000fea000b800000 */
[----:B-12345:R-:W-:Y:S01]  /*0b20*/  UCGABAR_ARV ;  /* 0x00000000000079c7 */ /* 0x03efe20008000000 */
[----:B------:R-:W-:Y:S05]  /*0b30*/  BRA `(.L_x_5) ;  /* 0x0000000000047947 */ /* 0x000fea0003800000 */
.L_x_4:
[----:B-12345:R-:W-:Y:S01]  /*0b40*/  NOP ;  /* 0x0000000000007918 */ /* 0x03efe20000000000 */
.L_x_5:
[----:B------:R-:W-:Y:S05]  /*0b50*/  BRA.U !UP4, `(.L_x_6) ;  /* 0x000000010c0c7547 */ /* 0x000fea000b800000 */
[----:B------:R-:W-:Y:S01]  /*0b60*/  UCGABAR_WAIT ;  /* 0x0000000000007dc7 */ /* 0x000fe20008000000 */
[----:B------:R-:W-:Y:S01]  /*0b70*/  CCTL.IVALL ;  /* 0x00000000ff00798f */ /* 0x000fe20002000000 */
[----:B------:R-:W-:Y:S05]  /*0b80*/  BRA `(.L_x_7) ;  /* 0x0000000000047947 */ /* 0x000fea0003800000 */
.L_x_6:
[----:B------:R-:W-:Y:S06]  /*0b90*/  BAR.SYNC.DEFER_BLOCKING 0x0 ;  /* 0x0000000000007b1d */ /* 0x000fec0000010000 */
.L_x_7:
[----:B------:R-:W1:Y:S02]  /*0ba0*/  S2UR UR4, SR_CgaSize ;  /* 0x00000000000479c3 */ /* 0x000e640000008a00 */
[----:B-1----:R-:W-:-:S12]  /*0bb0*/  UIMAD UR4, UR4, -0xa0, URZ ;  /* 0xffffff60040478a4 */ /* 0x002fd8000f8e02ff */
[----:B------:R-:W1:Y:S01]  /*0bc0*/  LDCU UR4, c[0x0][UR4+0x2b0] ;  /* 0x00005600040477ac */ /* 0x000e620008000800 */
[----:B------:R-:W-:Y:S02]  /*0bd0*/  I2FP.F32.U32 R2, UR10 ;  /* 0x0000000a00027c45 */ /* 0x000fe40008201000 */
[----:B------:R-:W-:Y:S01]  /*0be0*/  ISETP.GT.AND P0, PT, R0, 0x6, PT ;  /* 0x000000060000780c */ /* 0x000fe20003f04270 */
[----:B------:R-:W2:Y:S01]  /*0bf0*/  LDCU.U8 UR23, c[0x0][0x614] ;  /* 0x0000c280ff1777ac */ /* 0x000ea20008000000 */
[----:B------:R-:W3:Y:S01]  /*0c00*/  LDCU.U8 UR22, c[0x0][0x615] ;  /* 0x0000c2a0ff1677ac */ /* 0x000ee20008000000 */
[----:B------:R-:W4:Y:S01]  /*0c10*/  LDCU.U8 UR15, c[0x0][0x620] ;  /* 0x0000c400ff0f77ac */ /* 0x000f220008000000 */
[----:B------:R-:W5:Y:S01]  /*0c20*/  LDCU.U8 UR14, c[0x0][0x621] ;  /* 0x0000c420ff0e77ac */ /* 0x000f620008000000 */
[----:B-1----:R-:W-:-:S06]  /*0c30*/  FMUL R2, R2, UR4 ;  /* 0x0000000402027c20 */ /* 0x002fcc0008400000 */
[----:B------:R-:W1:Y:S02]  /*0c40*/  F2I.U32.TRUNC.NTZ R2, R2 ;  /* 0x0000000200027305 */ /* 0x000e64000020f000 */
[----:B-1----:R-:W-:Y:S01]  /*0c50*/  R2UR UR30, R2 ;  /* 0x00000000021e72ca */ /* 0x002fe200000e0000 */
[----:B--2345:R-:W-:-:S14]  /*0c60*/  @P0 BRA `(.L_x_8) ;  /* 0x00000000003c0947 */ /* 0x03cfdc0003800000 */
[----:B------:R-:W-:-:S05]  /*0c70*/  IMAD.MOV.U32 R3, RZ, RZ, -0x4 ;  /* 0xfffffffcff037424 */ /* 0x000fca00078e00ff */
[----:B------:R-:W-:-:S05]  /*0c80*/  VIADDMNMX.U32 R3, R0, R3, 0x3, PT ;  /* 0x0000000300037446 */ /* 0x000fca0003800003 */
[----:B------:R-:W-:-:S04]  /*0c90*/  IMAD.SHL.U32 R4, R3, 0x4, RZ ;  /* 0x0000000403047824 */ /* 0x000fc800078e00ff */
[----:B------:R-:W1:Y:S02]  /*0ca0*/  LDC R2, c[0x2][R4] ;  /* 0x0080000004027b82 */ /* 0x000e640000000800 */
[----:B-1----:R-:W-:-:S04]  /*0cb0*/  SHF.R.S32.HI R3, RZ, 0x1f, R2 ;  /* 0x0000001fff037819 */ /* 0x002fc80000011402 */
.L_x_150:
[----:B------:R-:W-:Y:S05]  /*0cc0*/  BRX R2 -0xcd0                                                                                                                                                                                                      (*"BRANCH_TARGETS .L_x_151,.L_x_152,.L_x_153,.L_x_10"*) ;  /* 0xfffffff002cc7949 */ /* 0x000fea000383ffff */
.L_x_153:
[----:B------:R-:W-:-:S08]  /*0cd0*/  NOP ;  /* 0x0000000000007918 */ /* 0x000fd00000000000 */
[----:B------:R-:W1:-:S00]  /*0ce0*/  USETMAXREG.DEALLOC.CTAPOOL 0x30 ;  /* 0x00000030000079c8 */ /* 0x000e4000080e0500 */
[----:B-1----:R-:W-:Y:S05]  /*0cf0*/  BRA `(.L_x_9) ;  /* 0x0000003800307947 */ /* 0x002fea0003800000 */
.L_x_152:
[----:B------:R-:W-:-:S08]  /*0d00*/  NOP ;  /* 0x0000000000007918 */ /* 0x000fd00000000000 */
[----:B------:R-:W1:-:S00]  /*0d10*/  USETMAXREG.DEALLOC.CTAPOOL 0x30 ;  /* 0x00000030000079c8 */ /* 0x000e4000080e0500 */
[----:B-1----:R-:W-:Y:S05]  /*0d20*/  BRA `(.L_x_9) ;  /* 0x0000003800247947 */ /* 0x002fea0003800000 */
.L_x_151:
[----:B------:R-:W-:-:S08]  /*0d30*/  NOP ;  /* 0x0000000000007918 */ /* 0x000fd00000000000 */
[----:B------:R-:W1:-:S00]  /*0d40*/  USETMAXREG.DEALLOC.CTAPOOL 0x30 ;  /* 0x00000030000079c8 */ /* 0x000e4000080e0500 */
[----:B-1----:R-:W-:Y:S05]  /*0d50*/  BRA `(.L_x_9) ;  /* 0x0000003800187947 */ /* 0x002fea0003800000 */
.L_x_8:
[----:B------:R-:W-:-:S05]  /*0d60*/  IMAD.MOV.U32 R3, RZ, RZ, -0x7 ;  /* 0xfffffff9ff037424 */ /* 0x000fca00078e00ff */
[----:B------:R-:W-:-:S05]  /*0d70*/  VIADDMNMX.U32 R3, R0, R3, 0x8, PT ;  /* 0x0000000800037446 */ /* 0x000fca0003800003 */
[----:B------:R-:W-:-:S04]  /*0d80*/  IMAD.SHL.U32 R4, R3, 0x4, RZ ;  /* 0x0000000403047824 */ /* 0x000fc800078e00ff */
[----:B------:R-:W1:Y:S02]  /*0d90*/  LDC R2, c[0x2][R4+0x10] ;  /* 0x0080040004027b82 */ /* 0x000e640000000800 */
[----:B-1----:R-:W-:-:S04]  /*0da0*/  SHF.R.S32.HI R3, RZ, 0x1f, R2 ;  /* 0x0000001fff037819 */ /* 0x002fc80000011402 */
.L_x_155:
[----:B------:R-:W-:Y:S05]  /*0db0*/  BRX R2 -0xdc0                                                                                                                                                                                                      (*"BRANCH_TARGETS .L_x_156,.L_x_157,.L_x_163"*) ;  /* 0xfffffff002907949 */ /* 0x000fea000383ffff */
.L_x_157:
[----:B------:R-:W-:-:S13]  /*0dc0*/  ISETP.NE.AND P0, PT, R0, 0xf, PT ;  /* 0x0000000f0000780c */ /* 0x000fda0003f05270 */
[----:B------:R-:W-:Y:S05]  /*0dd0*/  @P0 BRA `(.L_x_10) ;  /* 0x0000001c00280947 */ /* 0x000fea0003800000 */
[----:B------:R-:W-:-:S08]  /*0de0*/  NOP ;  /* 0x0000000000007918 */ /* 0x000fd00000000000 */
[----:B------:R-:W1:-:S00]  /*0df0*/  USETMAXREG.DEALLOC.CTAPOOL 0x30 ;  /* 0x00000030000079c8 */ /* 0x000e4000080e0500 */
[----:B-1----:R-:W-:Y:S05]  /*0e00*/  BRA `(.L_x_9) ;  /* 0x0000003400ec7947 */ /* 0x002fea0003800000 */
.L_x_156:
[----:B------:R-:W-:-:S08]  /*0e10*/  NOP ;  /* 0x0000000000007918 */ /* 0x000fd00000000000 */
[----:B------:R-:W1:-:S00]  /*0e20*/  USETMAXREG.DEALLOC.CTAPOOL 0x30 ;  /* 0x00000030000079c8 */ /* 0x000e4000080e0500 */
[----:B-1----:R-:W-:Y:S05]  /*0e30*/  BRA `(.L_x_9) ;  /* 0x0000003400e07947 */ /* 0x002fea0003800000 */
.L_x_163:
[----:B------:R-:W-:-:S08]  /*0e40*/  NOP ;  /* 0x0000000000007918 */ /* 0x000fd00000000000 */
[----:B------:R-:W1:-:S00]  /*0e50*/  USETMAXREG.DEALLOC.CTAPOOL 0x30 ;  /* 0x00000030000079c8 */ /* 0x000e4000080e0500 */
[----:B------:R-:W2:Y:S01]  /*0e60*/  LDCU UR10, c[0x0][0x610] ;  /* 0x0000c200ff0a77ac */ /* 0x000ea20008000800 */
[----:B-1----:R-:W-:Y:S01]  /*0e70*/  HFMA2 R5, -RZ, RZ, 0, 5.9604644775390625e-08 ;  /* 0x00000001ff057431 */ /* 0x002fe200000001ff */
[----:B------:R-:W-:Y:S01]  /*0e80*/  MOV R3, 0x1 ;  /* 0x0000000100037802 */ /* 0x000fe20000000f00 */
[----:B------:R-:W1:Y:S01]  /*0e90*/  LDCU UR5, c[0x0][0x38c] ;  /* 0x00007180ff0577ac */ /* 0x000e620008000800 */
[----:B------:R-:W3:Y:S01]  /*0ea0*/  LDCU UR12, c[0x0][0x61c] ;  /* 0x0000c380ff0c77ac */ /* 0x000ee20008000800 */
[----:B------:R-:W4:Y:S01]  /*0eb0*/  LDCU UR4, c[0x0][0x624] ;  /* 0x0000c480ff0477ac */ /* 0x000f220008000800 */
[----:B------:R-:W-:Y:S01]  /*0ec0*/  UMOV UR32, URZ ;  /* 0x000000ff00207c82 */ /* 0x000fe20008000000 */
[----:B--2---:R-:W-:Y:S02]  /*0ed0*/  UIMAD.WIDE.U32 UR10, UR30, UR10, URZ ;  /* 0x0000000a1e0a72a5 */ /* 0x004fe4000f8e00ff */
[----:B-1----:R-:W-:-:S05]  /*0ee0*/  UISETP.GT.AND UP1, UPT, UR5, URZ, UPT ;  /* 0x000000ff0500728c */ /* 0x002fca000bf24270 */
[----:B------:R-:W-:Y:S01]  /*0ef0*/  UMOV UR9, UR11 ;  /* 0x0000000b00097c82 */ /* 0x000fe20008000000 */
[----:B------:R-:W-:Y:S02]  /*0f00*/  UIADD3 UR11, UPT, UPT, UR5, -0x1, URZ ;  /* 0xffffffff050b7890 */ /* 0x000fe4000fffe0ff */
[----:B------:R-:W-:Y:S02]  /*0f10*/  UIADD3 UR76, UPT, UPT, UR30, -UR9, URZ ;  /* 0x800000091e4c7290 */ /* 0x000fe4000fffe0ff */
[----:B------:R-:W-:Y:S02]  /*0f20*/  USHF.R.S32.HI UR10, URZ, 0x1f, UR11 ;  /* 0x0000001fff0a7899 */ /* 0x000fe4000801140b */
[----:B------:R-:W-:Y:S02]  /*0f30*/  USHF.R.U32.HI UR76, URZ, UR23, UR76 ;  /* 0x00000017ff4c7299 */ /* 0x000fe4000801164c */
[----:B----4-:R-:W-:Y:S02]  /*0f40*/  UISETP.GE.AND UP0, UPT, UR30, UR4, UPT ;  /* 0x000000041e00728c */ /* 0x010fe4000bf06270 */
[----:B------:R-:W-:-:S02]  /*0f50*/  UIADD3 UR76, UPT, UPT, UR9, UR76, URZ ;  /* 0x0000004c094c7290 */ /* 0x000fc4000fffe0ff */
[----:B------:R-:W-:Y:S02]  /*0f60*/  UIADD3 UR9, UPT, UPT, -UR5, URZ, URZ ;  /* 0x000000ff05097290 */ /* 0x000fe4000fffe1ff */
[----:B------:R-:W-:Y:S02]  /*0f70*/  USHF.R.U32.HI UR76, URZ, UR22, UR76 ;  /* 0x00000016ff4c7299 */ /* 0x000fe4000801164c */
[----:B------:R-:W-:Y:S02]  /*0f80*/  USHF.R.S32.HI UR9, URZ, 0x1f, UR9 ;  /* 0x0000001fff097899 */ /* 0x000fe40008011409 */
[----:B---3--:R-:W-:Y:S02]  /*0f90*/  UIMAD.WIDE.U32 UR12, UR76, UR12, URZ ;  /* 0x0000000c4c0c72a5 */ /* 0x008fe4000f8e00ff */
[----:B------:R-:W-:Y:S02]  /*0fa0*/  ULEA.HI UR9, UR9, -UR5, URZ, 0x7 ;  /* 0x8000000509097291 */ /* 0x000fe4000f8f38ff */
[----:B------:R-:W-:-:S02]  /*0fb0*/  UIADD3 UR5, UPT, UPT, UR76, -UR13, URZ ;  /* 0x8000000d4c057290 */ /* 0x000fc4000fffe0ff */
[----:B------:R-:W-:Y:S02]  /*0fc0*/  ULEA.HI UR10, UR10, UR11, URZ, 0x7 ;  /* 0x0000000b0a0a7291 */ /* 0x000fe4000f8f38ff */
[----:B------:R-:W-:Y:S02]  /*0fd0*/  USHF.R.S32.HI UR9, URZ, 0x7, UR9 ;  /* 0x00000007ff097899 */ /* 0x000fe40008011409 */
[----:B------:R-:W-:Y:S02]  /*0fe0*/  USHF.R.U32.HI UR77, URZ, UR15, UR5 ;  /* 0x0000000fff4d7299 */ /* 0x000fe40008011605 */
[----:B------:R-:W-:Y:S02]  /*0ff0*/  ULEA.HI.SX32 UR47, UR10, 0x1, 0x19 ;  /* 0x000000010a2f7891 */ /* 0x000fe4000f8fcaff */
[----:B------:R-:W-:Y:S02]  /*1000*/  UIADD3 UR5, UPT, UPT, -UR9, URZ, URZ ;  /* 0x000000ff09057290 */ /* 0x000fe4000fffe1ff */
[----:B------:R-:W-:-:S05]  /*1010*/  UIADD3 UR77, UPT, UPT, UR13, UR77, URZ ;  /* 0x0000004d0d4d7290 */ /* 0x000fca000fffe0ff */
[----:B------:R-:W-:Y:S01]  /*1020*/  @!UP1 UMOV UR47, UR5 ;  /* 0x00000005002f9c82 */ /* 0x000fe20008000000 */
[----:B------:R-:W-:Y:S06]  /*1030*/  BRA.U UP0, `(.L_x_11) ;  /* 0x00000011002c7547 */ /* 0x000fec000b800000 */
[----:B------:R-:W1:Y:S01]  /*1040*/  LDCU UR10, c[0x0][0x60c] ;  /* 0x0000c180ff0a77ac */ /* 0x000e620008000800 */
[----:B------:R-:W-:Y:S02]  /*1050*/  MOV R3, 0x1 ;  /* 0x0000000100037802 */ /* 0x000fe40000000f00 */
[----:B------:R-:W-:Y:S01]  /*1060*/  MOV R5, 0x1 ;  /* 0x0000000100057802 */ /* 0x000fe20000000f00 */
[----:B------:R-:W2:Y:S01]  /*1070*/  LDCU UR9, c[0x0][0x618] ;  /* 0x0000c300ff0977ac */ /* 0x000ea20008000800 */
[----:B------:R-:W-:Y:S02]  /*1080*/  UIADD3 UR46, UPT, UPT, UR47, -0x1, URZ ;  /* 0xffffffff2f2e7890 */ /* 0x000fe4000fffe0ff */
[----:B------:R-:W-:Y:S01]  /*1090*/  USHF.R.U32.HI UR77, URZ, UR14, UR77 ;  /* 0x0000000eff4d7299 */ /* 0x000fe2000801164d */
[----:B------:R-:W-:Y:S01]  /*10a0*/  UMOV UR4, 0x400 ;  /* 0x0000040000047882 */ /* 0x000fe20000000000 */
[----:B------:R-:W-:Y:S02]  /*10b0*/  UIADD3 UR12, UPT, UPT, -UR76, URZ, URZ ;  /* 0x000000ff4c0c7290 */ /* 0x000fe4000fffe1ff */
[----:B------:R-:W-:-:S02]  /*10c0*/  UIMAD UR58, UR31, 0x30, URZ ;  /* 0x000000301f3a78a4 */ /* 0x000fc4000f8e02ff */
[----:B------:R-:W-:Y:S02]  /*10d0*/  ULEA UR4, UR8, UR4, 0x18 ;  /* 0x0000000408047291 */ /* 0x000fe4000f8ec0ff */
[----:B------:R-:W-:Y:S02]  /*10e0*/  UIADD3 UR11, UPT, UPT, -UR77, URZ, URZ ;  /* 0x000000ff4d0b7290 */ /* 0x000fe4000fffe1ff */
[----:B------:R-:W-:Y:S02]  /*10f0*/  USHF.L.U32 UR59, UR46, 0x7, URZ ;  /* 0x000000072e3b7899 */ /* 0x000fe400080006ff */
[----:B-1----:R-:W-:Y:S01]  /*1100*/  UIMAD UR8, UR12, UR10, UR30 ;  /* 0x0000000a0c0872a4 */ /* 0x002fe2000f8e021e */
[----:B------:R-:W1:Y:S02]  /*1110*/  S2UR UR5, SR_CgaSize ;  /* 0x00000000000579c3 */ /* 0x000e640000008a00 */
[----:B-1----:R-:W-:-:S12]  /*1120*/  UIMAD UR5, UR5, -0xa0, URZ ;  /* 0xffffff60050578a4 */ /* 0x002fd8000f8e02ff */
[----:B------:R-:W1:Y:S01]  /*1130*/  LDCU UR5, c[0x0][UR5+0x2c0] ;  /* 0x00005800050577ac */ /* 0x000e620008000800 */
[----:B------:R-:W-:Y:S01]  /*1140*/  UIADD3 UR39, UPT, UPT, UR47, 0x1fffffe, URZ ;  /* 0x01fffffe2f277890 */ /* 0x000fe2000fffe0ff */
[----:B------:R-:W3:Y:S01]  /*1150*/  LDCU.64 UR54, c[0x0][0x348] ;  /* 0x00006900ff3677ac */ /* 0x000ee20008000a00 */
[----:B------:R-:W-:Y:S02]  /*1160*/  UIADD3 UR18, UPT, UPT, UR58, 0x10, URZ ;  /* 0x000000103a127890 */ /* 0x000fe4000fffe0ff */
[----:B------:R-:W-:Y:S02]  /*1170*/  UIADD3 UR10, UPT, UPT, UR58, 0x20, URZ ;  /* 0x000000203a0a7890 */ /* 0x000fe4000fffe0ff */
[----:B------:R-:W-:Y:S02]  /*1180*/  ULEA UR75, UR31, UR59, 0x6 ;  /* 0x0000003b1f4b7291 */ /* 0x000fe4000f8e30ff */
[----:B------:R-:W-:Y:S02]  /*1190*/  ULOP3.LUT UR65, UR4, 0xfefffc00, URZ, 0xc0, !UPT ;  /* 0xfefffc0004417892 */ /* 0x000fe4000f8ec0ff */
[----:B--2---:R-:W-:-:S02]  /*11a0*/  UIMAD UR76, UR11, UR9, UR76 ;  /* 0x000000090b4c72a4 */ /* 0x004fc4000f8e024c */
[----:B------:R-:W-:Y:S01]  /*11b0*/  UISETP.NE.AND UP0, UPT, UR31, URZ, UPT ;  /* 0x000000ff1f00728c */ /* 0x000fe2000bf05270 */
[----:B------:R-:W-:Y:S01]  /*11c0*/  UMOV UR32, URZ ;  /* 0x000000ff00207c82 */ /* 0x000fe20008000000 */
[----:B------:R-:W-:-:S09]  /*11d0*/  UMOV UR38, UR30 ;  /* 0x0000001e00267c82 */ /* 0x000fd20008000000 */
.L_x_24:
[----:B------:R-:W-:Y:S01]  /*11e0*/  ULEA UR9, UR32, UR4, 0x3 ;  /* 0x0000000420097291 */ /* 0x000fe2000f8e18ff */
[----:B------:R-:W-:Y:S01]  /*11f0*/  SHF.L.U32 R6, R3, 0x1f, RZ ;  /* 0x0000001f03067819 */ /* 0x000fe200000006ff */
[----:B------:R-:W-:Y:S02]  /*1200*/  UIMAD UR72, UR32, 0x1800, UR4 ;  /* 0x00001800204878a4 */ /* 0x000fe4000f8e0204 */
[----:B---3--:R-:W-:Y:S02]  /*1210*/  UIADD3 UR20, UP3, UPT, UR54, 0x100, URZ ;  /* 0x0000010036147890 */ /* 0x008fe4000ff7e0ff */
[----:B------:R-:W-:Y:S02]  /*1220*/  UIMAD UR24, UR32, 0x1800, UR4 ;  /* 0x00001800201878a4 */ /* 0x000fe4000f8e0204 */
[----:B------:R-:W-:Y:S01]  /*1230*/  UIADD3 UR16, UP2, UPT, UR54, 0x100, URZ ;  /* 0x0000010036107890 */ /* 0x000fe2000ff5e0ff */
[----:B------:R-:W2:Y:S01]  /*1240*/  SYNCS.PHASECHK.TRANS64.TRYWAIT P0, [UR9+0x118], R6 ;  /* 0x00011806ff0075a7 */ /* 0x000ea20008001109 */
[----:B------:R-:W-:-:S02]  /*1250*/  UIADD3 UR73, UPT, UPT, UR9, 0x10, URZ ;  /* 0x0000001009497890 */ /* 0x000fc4000fffe0ff */
[----:B------:R-:W-:Y:S02]  /*1260*/  UIMAD UR40, UR32, 0x1800, UR4 ;  /* 0x00001800202878a4 */ /* 0x000fe4000f8e0204 */
[----:B------:R-:W-:Y:S02]  /*1270*/  UIADD3 UR12, UP1, UPT, UR54, 0x100, URZ ;  /* 0x00000100360c7890 */ /* 0x000fe4000ff3e0ff */
[----:B------:R-:W-:Y:S02]  /*1280*/  UIADD3.X UR13, UPT, UPT, URZ, UR55, URZ, UP3, !UPT ;  /* 0x00000037ff0d7290 */ /* 0x000fe40009ffe4ff */
[----:B------:R-:W-:Y:S02]  /*1290*/  UIADD3.X UR11, UPT, UPT, URZ, UR55, URZ, UP2, !UPT ;  /* 0x00000037ff0b7290 */ /* 0x000fe400097fe4ff */
[----:B------:R-:W-:Y:S02]  /*12a0*/  UIADD3 UR72, UPT, UPT, UR72, 0x6800, URZ ;  /* 0x0000680048487890 */ /* 0x000fe4000fffe0ff */
[----:B------:R-:W-:-:S02]  /*12b0*/  UIADD3 UR24, UPT, UPT, UR24, 0x7000, URZ ;  /* 0x0000700018187890 */ /* 0x000fc4000fffe0ff */
[----:B------:R-:W-:Y:S02]  /*12c0*/  ULOP3.LUT UR73, UR73, 0xfefffff8, URZ, 0xc0, !UPT ;  /* 0xfefffff849497892 */ /* 0x000fe4000f8ec0ff */
[----:B------:R-:W-:Y:S01]  /*12d0*/  UPLOP3.LUT UP6, UPT, UPT, UPT, UP0, 0x80, 0x8 ;  /* 0x000000000008789c */ /* 0x000fe20003fcf000 */
[----:B------:R-:W-:Y:S01]  /*12e0*/  UMOV UR74, URZ ;  /* 0x000000ff004a7c82 */ /* 0x000fe20008000000 */
[----:B------:R-:W-:Y:S01]  /*12f0*/  UMOV UR26, 0x20 ;  /* 0x00000020001a7882 */ /* 0x000fe20000000000 */
[----:B--2-45:R-:W-:Y:S08]  /*1300*/  @!P0 BRA `(.L_x_12) ;  /* 0x000000a0004c8947 */ /* 0x034ff00003800000 */
.L_x_93:
[----:B------:R-:W-:Y:S01]  /*1310*/  UIADD3 UR40, UPT, UPT, UR40, 0x7800, URZ ;  /* 0x0000780028287890 */ /* 0x000fe2000fffe0ff */
[----:B------:R-:W-:Y:S01]  /*1320*/  UMOV UR27, UR75 ;  /* 0x0000004b001b7c82 */ /* 0x000fe20008000000 */
[----:B------:R-:W-:Y:S01]  /*1330*/  UMOV UR28, UR76 ;  /* 0x0000004c001c7c82 */ /* 0x000fe20008000000 */
[----:B------:R-:W-:Y:S01]  /*1340*/  UMOV UR29, UR77 ;  /* 0x0000004d001d7c82 */ /* 0x000fe20008000000 */
[----:B------:R-:W-:Y:S01]  /*1350*/  UMOV UR21, UR13 ;  /* 0x0000000d00157c82 */ /* 0x000fe20008000000 */
[----:B------:R-:W-:Y:S01]  /*1360*/  UMOV UR17, UR11 ;  /* 0x0000000b00117c82 */ /* 0x000fe20008000000 */
[----:B------:R-:W-:Y:S01]  /*1370*/  UMOV UR25, UR73 ;  /* 0x0000004900197c82 */ /* 0x000fe20008000000 */
[----:B------:R-:W-:Y:S05]  /*1380*/  BRA.U UP6, `(.L_x_13) ;  /* 0x00000001060c7547 */ /* 0x000fea000b800000 */
[----:B------:R-:W-:-:S13]  /*1390*/  ELECT P0, URZ, PT ;  /* 0x0000000000ff782f */ /* 0x000fda0003800000 */
[----:B--2---:R-:W-:-:S04]  /*13a0*/  @P0 MOV R2, 0x3000 ;  /* 0x0000300000020802 */ /* 0x004fc80000000f00 */
[----:B------:R3:W-:Y:S03]  /*13b0*/  @P0 SYNCS.ARRIVE.TRANS64 RZ, [UR9+0x10], R2 ;  /* 0x00001002ffff09a7 */ /* 0x0007e60008000009 */
.L_x_13:
[----:B------:R-:W-:Y:S01]  /*13c0*/  UIADD3.X UR35, UPT, UPT, URZ, UR55, URZ, UP1, !UPT ;  /* 0x00000037ff237290 */ /* 0x000fe20008ffe4ff */
[----:B------:R-:W-:Y:S01]  /*13d0*/  SHF.L.U32 R6, R5, 0x1f, RZ ;  /* 0x0000001f05067819 */ /* 0x000fe200000006ff */
[----:B------:R-:W-:Y:S01]  /*13e0*/  UTMALDG.4D.2CTA [UR72], [UR20], desc[URZ] ;  /* 0x0000ff48140075b4 */ /* 0x000fe20008219000 */
[----:B------:R-:W-:Y:S01]  /*13f0*/  UMOV UR42, 0x40 ;  /* 0x00000040002a7882 */ /* 0x000fe20000000000 */
[----:B------:R-:W-:Y:S01]  /*1400*/  UMOV UR43, UR75 ;  /* 0x0000004b002b7c82 */ /* 0x000fe20008000000 */
[----:B------:R-:W-:Y:S01]  /*1410*/  UMOV UR44, UR76 ;  /* 0x0000004c002c7c82 */ /* 0x000fe20008000000 */
[----:B------:R-:W-:Y:S01]  /*1420*/  UMOV UR45, UR77 ;  /* 0x0000004d002d7c82 */ /* 0x000fe20008000000 */
[----:B------:R-:W-:Y:S01]  /*1430*/  UMOV UR41, UR73 ;  /* 0x0000004900297c82 */ /* 0x000fe20008000000 */
[----:B------:R-:W-:Y:S01]  /*1440*/  UMOV UR34, UR12 ;  /* 0x0000000c00227c82 */ /* 0x000fe20008000000 */
[----:B------:R-:W-:Y:S01]  /*1450*/  UIADD3 UR12, UP2, UPT, UR54, 0x80, URZ ;  /* 0x00000080360c7890 */ /* 0x000fe2000ff5e0ff */
[----:B------:R4:W-:Y:S01]  /*1460*/  UTMALDG.4D.2CTA [UR24], [UR16], desc[URZ] ;  /* 0x0000ff18100075b4 */ /* 0x0009e20008219000 */
[----:B------:R-:W-:-:S02]  /*1470*/  UIADD3 UR11, UPT, UPT, UR32, 0x1, URZ ;  /* 0x00000001200b7890 */ /* 0x000fc4000fffe0ff */
[----:B------:R-:W-:Y:S02]  /*1480*/  ULEA UR67, UR8, UR31, 0x1 ;  /* 0x0000001f08437291 */ /* 0x000fe4000f8e08ff */
[----:B------:R-:W-:Y:S02]  /*1490*/  UIADD3.X UR13, UPT, UPT, URZ, UR55, URZ, UP2, !UPT ;  /* 0x00000037ff0d7290 */ /* 0x000fe400097fe4ff */
[----:B------:R-:W-:Y:S01]  /*14a0*/  UIADD3 UR8, UP1, UPT, UR54, 0x80, URZ ;  /* 0x0000008036087890 */ /* 0x000fe2000ff3e0ff */
[----:B------:R5:W-:Y:S01]  /*14b0*/  UTMALDG.4D.2CTA [UR40], [UR34], desc[URZ] ;  /* 0x0000ff28220075b4 */ /* 0x000be20008219000 */
[----:B------:R-:W2:Y:S01]  /*14c0*/  SYNCS.PHASECHK.TRANS64.TRYWAIT P0, [UR4+0x8], R6 ;  /* 0x00000806ff0075a7 */ /* 0x000ea20008001104 */
[----:B------:R-:W-:Y:S02]  /*14d0*/  UISETP.NE.AND UP2, UPT, UR11, 0x21, UPT ;  /* 0x000000210b00788c */ /* 0x000fe4000bf45270 */
[----:B------:R-:W-:Y:S02]  /*14e0*/  UIADD3 UR64, UPT, UPT, UR4, 0x3800, URZ ;  /* 0x0000380004407890 */ /* 0x000fe4000fffe0ff */
[----:B------:R-:W-:-:S02]  /*14f0*/  UIADD3 UR32, UPT, UPT, UR4, 0x4800, URZ ;  /* 0x0000480004207890 */ /* 0x000fc4000fffe0ff */
[----:B------:R-:W-:Y:S02]  /*1500*/  UIADD3.X UR9, UPT, UPT, URZ, UR55, URZ, UP1, !UPT ;  /* 0x00000037ff097290 */ /* 0x000fe40008ffe4ff */
[----:B------:R-:W-:Y:S01]  /*1510*/  USHF.L.U32 UR67, UR67, 0x7, URZ ;  /* 0x0000000743437899 */ /* 0x000fe200080006ff */
[----:B------:R-:W-:Y:S01]  /*1520*/  UMOV UR66, URZ ;  /* 0x000000ff00427c82 */ /* 0x000fe20008000000 */
[----:B------:R-:W-:Y:S01]  /*1530*/  UMOV UR68, UR76 ;  /* 0x0000004c00447c82 */ /* 0x000fe20008000000 */
[----:B------:R-:W-:Y:S01]  /*1540*/  UMOV UR69, UR77 ;  /* 0x0000004d00457c82 */ /* 0x000fe20008000000 */
[----:B------:R-:W-:Y:S01]  /*1550*/  UMOV UR33, UR65 ;  /* 0x0000004100217c82 */ /* 0x000fe20008000000 */
[----:B----4-:R-:W-:Y:S02]  /*1560*/  UIADD3 UR16, UP3, UPT, UR54, 0x80, URZ ;  /* 0x0000008036107890 */ /* 0x010fe4000ff7e0ff */
[----:B------:R-:W-:Y:S02]  /*1570*/  UIADD3 UR24, UPT, UPT, UR4, 0x5800, URZ ;  /* 0x0000580004187890 */ /* 0x000fe4000fffe0ff */
[----:B------:R-:W-:-:S02]  /*1580*/  UIADD3.X UR17, UPT, UPT, URZ, UR55, URZ, UP3, !UPT ;  /* 0x00000037ff117290 */ /* 0x000fc40009ffe4ff */
[----:B-----5:R-:W-:Y:S01]  /*1590*/  USEL UR40, UR11, URZ, UP2 ;  /* 0x000000ff0b287287 */ /* 0x020fe20009000000 */
[----:B------:R-:W-:Y:S01]  /*15a0*/  UMOV UR34, 0x20 ;  /* 0x0000002000227882 */ /* 0x000fe20000000000 */
[----:B--2---:R-:W-:Y:S10]  /*15b0*/  @!P0 BRA `(.L_x_14) ;  /* 0x0000009c00bc8947 */ /* 0x004ff40003800000 */
.L_x_95:
[----:B------:R-:W-:Y:S01]  /*15c0*/  USEL UR11, URZ, 0x1, UP2 ;  /* 0x00000001ff0b7887 */ /* 0x000fe20009000000 */
[----:B------:R-:W-:Y:S01]  /*15d0*/  UMOV UR36, UR76 ;  /* 0x0000004c00247c82 */ /* 0x000fe20008000000 */
[----:B------:R-:W-:Y:S01]  /*15e0*/  UMOV UR37, UR77 ;  /* 0x0000004d00257c82 */ /* 0x000fe20008000000 */
[----:B------:R-:W-:Y:S01]  /*15f0*/  UMOV UR26, 0x40 ;  /* 0x00000040001a7882 */ /* 0x000fe20000000000 */
[----:B------:R-:W-:Y:S01]  /*1600*/  UMOV UR35, UR67 ;  /* 0x0000004300237c82 */ /* 0x000fe20008000000 */
[----:B------:R-:W-:Y:S07]  /*1610*/  BRA.U UP6, `(.L_x_15) ;  /* 0x00000001060c7547 */ /* 0x000fee000b800000 */
[----:B------:R-:W-:-:S13]  /*1620*/  ELECT P0, URZ, PT ;  /* 0x0000000000ff782f */ /* 0x000fda0003800000 */
[----:B--23--:R-:W-:-:S04]  /*1630*/  @P0 MOV R2, 0x6000 ;  /* 0x0000600000020802 */ /* 0x00cfc80000000f00 */
[----:B------:R4:W-:Y:S03]  /*1640*/  @P0 SYNCS.ARRIVE.TRANS64 RZ, [UR4], R2 ;  /* 0x00000002ffff09a7 */ /* 0x0009e60008000004 */
.L_x_15:
[----:B------:R-:W-:Y:S01]  /*1650*/  ULEA UR41, UR40, UR4, 0x3 ;  /* 0x0000000428297291 */ /* 0x000fe2000f8e18ff */
[----:B------:R-:W-:Y:S01]  /*1660*/  LOP3.LUT R3, R3, UR11, RZ, 0x3c, !PT ;  /* 0x0000000b03037c12 */ /* 0x000fe2000f8e3cff */
[----:B------:R5:W-:Y:S01]  /*1670*/  UTMALDG.4D.2CTA [UR64], [UR16], desc[URZ] ;  /* 0x0000ff40100075b4 */ /* 0x000be20008219000 */
[----:B------:R-:W-:Y:S01]  /*1680*/  UMOV UR25, UR65 ;  /* 0x0000004100197c82 */ /* 0x000fe20008000000 */
[----:B------:R-:W-:Y:S01]  /*1690*/  UMOV UR28, UR76 ;  /* 0x0000004c001c7c82 */ /* 0x000fe20008000000 */
[----:B------:R-:W-:Y:S01]  /*16a0*/  SHF.L.U32 R6, R3, 0x1f, RZ ;  /* 0x0000001f03067819 */ /* 0x000fe200000006ff */
[----:B------:R-:W-:Y:S01]  /*16b0*/  UMOV UR29, UR77 ;  /* 0x0000004d001d7c82 */ /* 0x000fe20008000000 */
[----:B------:R-:W-:Y:S01]  /*16c0*/  UMOV UR27, UR67 ;  /* 0x00000043001b7c82 */ /* 0x000fe20008000000 */
[----:B------:R-:W-:Y:S01]  /*16d0*/  UIMAD UR56, UR40, 0x1800, UR4 ;  /* 0x00001800283878a4 */ /* 0x000fe2000f8e0204 */
[----:B------:R2:W-:Y:S01]  /*16e0*/  UTMALDG.4D.2CTA [UR32], [UR12], desc[URZ] ;  /* 0x0000ff200c0075b4 */ /* 0x0005e20008219000 */
[----:B------:R-:W-:Y:S01]  /*16f0*/  UIADD3 UR57, UPT, UPT, UR41, 0x10, URZ ;  /* 0x0000001029397890 */ /* 0x000fe2000fffe0ff */
[----:B------:R-:W-:Y:S01]  /*1700*/  UMOV UR60, UR76 ;  /* 0x0000004c003c7c82 */ /* 0x000fe20008000000 */
[----:B------:R-:W-:-:S02]  /*1710*/  UIADD3 UR56, UPT, UPT, UR56, 0x6800, URZ ;  /* 0x0000680038387890 */ /* 0x000fc4000fffe0ff */
[----:B------:R-:W-:Y:S01]  /*1720*/  ULOP3.LUT UR57, UR57, 0xfefffff8, URZ, 0xc0, !UPT ;  /* 0xfefffff839397892 */ /* 0x000fe2000f8ec0ff */
[----:B------:R3:W-:Y:S01]  /*1730*/  UTMALDG.4D.2CTA [UR24], [UR8], desc[URZ] ;  /* 0x0000ff18080075b4 */ /* 0x0007e20008219000 */
[----:B------:R-:W4:Y:S01]  /*1740*/  SYNCS.PHASECHK.TRANS64.TRYWAIT P0, [UR41+0x118], R6 ;  /* 0x00011806ff0075a7 */ /* 0x000f220008001129 */
[----:B------:R-:W-:Y:S01]  /*1750*/  UMOV UR61, UR77 ;  /* 0x0000004d003d7c82 */ /* 0x000fe20008000000 */
[----:B------:R-:W-:Y:S01]  /*1760*/  UMOV UR19, UR59 ;  /* 0x0000003b00137c82 */ /* 0x000fe20008000000 */
[----:B------:R-:W-:Y:S01]  /*1770*/  UMOV UR20, UR76 ;  /* 0x0000004c00147c82 */ /* 0x000fe20008000000 */
[----:B------:R-:W-:Y:S01]  /*1780*/  UMOV UR21, UR77 ;  /* 0x0000004d00157c82 */ /* 0x000fe20008000000 */
[----:B------:R-:W-:Y:S01]  /*1790*/  UMOV UR11, UR59 ;  /* 0x0000003b000b7c82 */ /* 0x000fe20008000000 */
[----:B-----5:R-:W-:-:S04]  /*17a0*/  UIMAD UR16, UR40, 0x1800, UR4 ;  /* 0x00001800281078a4 */ /* 0x020fc8000f8e0204 */
[----:B------:R-:W-:Y:S02]  /*17b0*/  UIADD3 UR16, UPT, UPT, UR16, 0x7000, URZ ;  /* 0x0000700010107890 */ /* 0x000fe4000fffe0ff */
[----:B--2---:R-:W-:Y:S02]  /*17c0*/  UIADD3 UR35, UP3, UPT, UR54, 0x180, URZ ;  /* 0x0000018036237890 */ /* 0x004fe4000ff7e0ff */
[----:B------:R-:W-:Y:S02]  /*17d0*/  UIADD3 UR34, UP2, UPT, UR54, 0x180, URZ ;  /* 0x0000018036227890 */ /* 0x000fe4000ff5e0ff */
[----:B------:R-:W-:Y:S02]  /*17e0*/  UIADD3 UR32, UP1, UPT, UR54, 0x180, URZ ;  /* 0x0000018036207890 */ /* 0x000fe4000ff3e0ff */
[----:B------:R-:W-:Y:S02]  /*17f0*/  UIADD3.X UR33, UPT, UPT, URZ, UR55, URZ, UP3, !UPT ;  /* 0x00000037ff217290 */ /* 0x000fe40009ffe4ff */
[----:B------:R-:W-:-:S02]  /*1800*/  UIADD3.X UR17, UPT, UPT, URZ, UR55, URZ, UP2, !UPT ;  /* 0x00000037ff117290 */ /* 0x000fc400097fe4ff */
[----:B---3--:R-:W-:Y:S02]  /*1810*/  UIADD3.X UR9, UPT, UPT, URZ, UR55, URZ, UP1, !UPT ;  /* 0x00000037ff097290 */ /* 0x008fe40008ffe4ff */
[----:B------:R-:W-:Y:S01]  /*1820*/  UIMAD UR8, UR40, 0x1800, UR4 ;  /* 0x00001800280878a4 */ /* 0x000fe2000f8e0204 */
[----:B------:R-:W-:Y:S01]  /*1830*/  UMOV UR12, UR76 ;  /* 0x0000004c000c7c82 */ /* 0x000fe20008000000 */
[----:B----4-:R-:W-:Y:S10]  /*1840*/  @!P0 BRA `(.L_x_16) ;  /* 0x0000009c00348947 */ /* 0x010ff40003800000 */
.L_x_97:
[----:B------:R-:W-:Y:S01]  /*1850*/  UMOV UR24, UR35 ;  /* 0x0000002300187c82 */ /* 0x000fe20008000000 */
[----:B------:R-:W-:Y:S01]  /*1860*/  UMOV UR35, UR17 ;  /* 0x0000001100237c82 */ /* 0x000fe20008000000 */
[----:B------:R-:W-:Y:S01]  /*1870*/  UMOV UR27, UR9 ;  /* 0x00000009001b7c82 */ /* 0x000fe20008000000 */
[----:B------:R-:W-:Y:S01]  /*1880*/  UIADD3 UR8, UPT, UPT, UR8, 0x7800, URZ ;  /* 0x0000780008087890 */ /* 0x000fe2000fffe0ff */
[----:B------:R-:W-:Y:S01]  /*1890*/  UMOV UR13, UR77 ;  /* 0x0000004d000d7c82 */ /* 0x000fe20008000000 */
[----:B------:R-:W-:Y:S01]  /*18a0*/  UMOV UR25, UR33 ;  /* 0x0000002100197c82 */ /* 0x000fe20008000000 */
[----:B------:R-:W-:Y:S01]  /*18b0*/  UMOV UR26, UR32 ;  /* 0x00000020001a7c82 */ /* 0x000fe20008000000 */
[----:B------:R-:W-:Y:S01]  /*18c0*/  UMOV UR17, UR57 ;  /* 0x0000003900117c82 */ /* 0x000fe20008000000 */
[----:B------:R-:W-:Y:S01]  /*18d0*/  UMOV UR9, UR57 ;  /* 0x0000003900097c82 */ /* 0x000fe20008000000 */
[----:B------:R-:W-:Y:S06]  /*18e0*/  BRA.U UP6, `(.L_x_17) ;  /* 0x00000001060c7547 */ /* 0x000fec000b800000 */
[----:B------:R-:W-:-:S13]  /*18f0*/  ELECT P0, URZ, PT ;  /* 0x0000000000ff782f */ /* 0x000fda0003800000 */
[----:B--2---:R-:W-:-:S04]  /*1900*/  @P0 MOV R2, 0x3000 ;  /* 0x0000300000020802 */ /* 0x004fc80000000f00 */
[----:B------:R3:W-:Y:S03]  /*1910*/  @P0 SYNCS.ARRIVE.TRANS64 RZ, [UR41+0x10], R2 ;  /* 0x00001002ffff09a7 */ /* 0x0007e60008000029 */
.L_x_17:
[----:B------:R4:W-:Y:S01]  /*1920*/  UTMALDG.4D.2CTA [UR56], [UR24], desc[URZ] ;  /* 0x0000ff38180075b4 */ /* 0x0009e20008219000 */
[----:B------:R-:W-:Y:S01]  /*1930*/  UIADD3 UR32, UPT, UPT, UR40, 0x1, URZ ;  /* 0x0000000128207890 */ /* 0x000fe2000fffe0ff */
[----:B------:R-:W-:-:S03]  /*1940*/  LOP3.LUT R5, R5, 0x1, RZ, 0x3c, !PT ;  /* 0x0000000105057812 */ /* 0x000fc600078e3cff */
[----:B------:R-:W-:Y:S01]  /*1950*/  UISETP.NE.AND UP1, UPT, UR32, 0x21, UPT ;  /* 0x000000212000788c */ /* 0x000fe2000bf25270 */
[----:B------:R4:W-:Y:S03]  /*1960*/  UTMALDG.4D.2CTA [UR16], [UR34], desc[URZ] ;  /* 0x0000ff10220075b4 */ /* 0x0009e60008219000 */
[----:B------:R-:W-:Y:S02]  /*1970*/  USEL UR32, UR32, URZ, UP1 ;  /* 0x000000ff20207287 */ /* 0x000fe40008800000 */
[----:B------:R-:W-:Y:S02]  /*1980*/  USEL UR28, URZ, 0x1, UP1 ;  /* 0x00000001ff1c7887 */ /* 0x000fe40008800000 */
[----:B------:R-:W-:Y:S01]  /*1990*/  UISETP.GE.AND UP1, UPT, UR47, 0x2, UPT ;  /* 0x000000022f00788c */ /* 0x000fe2000bf26270 */
[----:B------:R4:W-:Y:S03]  /*19a0*/  UTMALDG.4D.2CTA [UR8], [UR26], desc[URZ] ;  /* 0x0000ff081a0075b4 */ /* 0x0009e60008219000 */
[----:B------:R-:W-:-:S05]  /*19b0*/  LOP3.LUT R3, R3, UR28, RZ, 0x3c, !PT ;  /* 0x0000001c03037c12 */ /* 0x000fca000f8e3cff */
[----:B----4-:R-:W-:Y:S05]  /*19c0*/  BRA.U !UP1, `(.L_x_18) ;  /* 0x0000000509747547 */ /* 0x010fea000b800000 */
[----:B------:R-:W-:Y:S02]  /*19d0*/  UIADD3 UR72, UP1, UPT, UR54, 0x100, URZ ;  /* 0x0000010036487890 */ /* 0x000fe4000ff3e0ff */
[----:B------:R-:W-:Y:S02]  /*19e0*/  UIADD3 UR70, UP5, UPT, UR54, 0x100, URZ ;  /* 0x0000010036467890 */ /* 0x000fe4000ffbe0ff */
[----:B------:R-:W-:Y:S02]  /*19f0*/  UIADD3.X UR73, UPT, UPT, URZ, UR55, URZ, UP1, !UPT ;  /* 0x00000037ff497290 */ /* 0x000fe40008ffe4ff */
[----:B------:R-:W-:Y:S02]  /*1a00*/  UIADD3 UR60, UP1, UPT, UR54, 0x180, URZ ;  /* 0x00000180363c7890 */ /* 0x000fe4000ff3e0ff */
[----:B------:R-:W-:Y:S02]  /*1a10*/  UIADD3 UR68, UP4, UPT, UR54, 0x100, URZ ;  /* 0x0000010036447890 */ /* 0x000fe4000ff9e0ff */
[----:B------:R-:W-:-:S02]  /*1a20*/  UIADD3 UR66, UP3, UPT, UR54, 0x180, URZ ;  /* 0x0000018036427890 */ /* 0x000fc4000ff7e0ff */
[----:B------:R-:W-:Y:S02]  /*1a30*/  UIADD3 UR62, UP2, UPT, UR54, 0x180, URZ ;  /* 0x00000180363e7890 */ /* 0x000fe4000ff5e0ff */
[----:B------:R-:W-:Y:S02]  /*1a40*/  UIADD3.X UR61, UPT, UPT, URZ, UR55, URZ, UP1, !UPT ;  /* 0x00000037ff3d7290 */ /* 0x000fe40008ffe4ff */
[----:B------:R-:W-:Y:S02]  /*1a50*/  UIADD3.X UR71, UPT, UPT, URZ, UR55, URZ, UP5, !UPT ;  /* 0x00000037ff477290 */ /* 0x000fe4000affe4ff */
[----:B------:R-:W-:Y:S02]  /*1a60*/  UIADD3.X UR69, UPT, UPT, URZ, UR55, URZ, UP4, !UPT ;  /* 0x00000037ff457290 */ /* 0x000fe4000a7fe4ff */
[----:B------:R-:W-:Y:S02]  /*1a70*/  UIADD3.X UR67, UPT, UPT, URZ, UR55, URZ, UP3, !UPT ;  /* 0x00000037ff437290 */ /* 0x000fe40009ffe4ff */
[----:B------:R-:W-:-:S02]  /*1a80*/  UIADD3.X UR63, UPT, UPT, URZ, UR55, URZ, UP2, !UPT ;  /* 0x00000037ff3f7290 */ /* 0x000fc400097fe4ff */
[----:B------:R-:W-:Y:S01]  /*1a90*/  UISETP.NE.AND UP1, UPT, UR31, URZ, UPT ;  /* 0x000000ff1f00728c */ /* 0x000fe2000bf25270 */
[----:B------:R-:W-:Y:S01]  /*1aa0*/  UMOV UR57, URZ ;  /* 0x000000ff00397c82 */ /* 0x000fe20008000000 */
[----:B------:R-:W-:Y:S01]  /*1ab0*/  UMOV UR50, URZ ;  /* 0x000000ff00327c82 */ /* 0x000fe20008000000 */
[----:B------:R-:W-:Y:S01]  /*1ac0*/  UMOV UR42, 0x20 ;  /* 0x00000020002a7882 */ /* 0x000fe20000000000 */
[----:B------:R-:W-:-:S07]  /*1ad0*/  UMOV UR34, 0x40 ;  /* 0x0000004000227882 */ /* 0x000fce0000000000 */
.L_x_23:
[----:B------:R-:W-:Y:S01]  /*1ae0*/  ULEA UR9, UR32, UR4, 0x3 ;  /* 0x0000000420097291 */ /* 0x000fe2000f8e18ff */
[----:B------:R-:W-:Y:S01]  /*1af0*/  SHF.L.U32 R6, R3, 0x1f, RZ ;  /* 0x0000001f03067819 */ /* 0x000fe200000006ff */
[----:B------:R-:W-:Y:S02]  /*1b00*/  UIADD3 UR27, UPT, UPT, UR39, -UR57, URZ ;  /* 0x80000039271b7290 */ /* 0x000fe4000fffe0ff */
[----:B------:R-:W-:Y:S02]  /*1b10*/  UIADD3 UR56, UPT, UPT, UR32, 0x1, URZ ;  /* 0x0000000120387890 */ /* 0x000fe4000fffe0ff */
[----:B------:R-:W-:Y:S02]  /*1b20*/  UIMAD UR48, UR32, 0x1800, UR4 ;  /* 0x00001800203078a4 */ /* 0x000fe4000f8e0204 */
[----:B------:R-:W-:Y:S01]  /*1b30*/  UIMAD UR40, UR32, 0x1800, UR4 ;  /* 0x00001800202878a4 */ /* 0x000fe2000f8e0204 */
[----:B----4-:R-:W4:Y:S01]  /*1b40*/  SYNCS.PHASECHK.TRANS64.TRYWAIT P0, [UR9+0x118], R6 ;  /* 0x00011806ff0075a7 */ /* 0x010f220008001109 */
[----:B------:R-:W-:-:S02]  /*1b50*/  UIMAD UR32, UR32, 0x1800, UR4 ;  /* 0x00001800202078a4 */ /* 0x000fc4000f8e0204 */
[----:B------:R-:W-:Y:S02]  /*1b60*/  UIADD3 UR49, UPT, UPT, UR9, 0x10, URZ ;  /* 0x0000001009317890 */ /* 0x000fe4000fffe0ff */
[----:B------:R-:W-:Y:S02]  /*1b70*/  UISETP.NE.AND UP2, UPT, UR56, 0x21, UPT ;  /* 0x000000213800788c */ /* 0x000fe4000bf45270 */
[----:B------:R-:W-:Y:S02]  /*1b80*/  USHF.L.U32 UR27, UR27, 0x7, URZ ;  /* 0x000000071b1b7899 */ /* 0x000fe400080006ff */
[----:B------:R-:W-:Y:S02]  /*1b90*/  UIADD3 UR48, UPT, UPT, UR48, 0x6800, URZ ;  /* 0x0000680030307890 */ /* 0x000fe4000fffe0ff */
[----:B------:R-:W-:Y:S02]  /*1ba0*/  UIADD3 UR40, UPT, UPT, UR40, 0x7000, URZ ;  /* 0x0000700028287890 */ /* 0x000fe4000fffe0ff */
[----:B------:R-:W-:-:S02]  /*1bb0*/  UIADD3 UR32, UPT, UPT, UR32, 0x7800, URZ ;  /* 0x0000780020207890 */ /* 0x000fc4000fffe0ff */
[----:B------:R-:W-:Y:S02]  /*1bc0*/  USEL UR56, UR56, URZ, UP2 ;  /* 0x000000ff38387287 */ /* 0x000fe40009000000 */
[----:B------:R-:W-:Y:S02]  /*1bd0*/  USEL UR11, URZ, 0x1, UP2 ;  /* 0x00000001ff0b7887 */ /* 0x000fe40009000000 */
[----:B------:R-:W-:Y:S02]  /*1be0*/  ULEA UR51, UR31, UR27, 0x6 ;  /* 0x0000001b1f337291 */ /* 0x000fe4000f8e30ff */
[----:B------:R-:W-:Y:S01]  /*1bf0*/  ULOP3.LUT UR49, UR49, 0xfefffff8, URZ, 0xc0, !UPT ;  /* 0xfefffff831317892 */ /* 0x000fe2000f8ec0ff */
[----:B------:R-:W-:Y:S01]  /*1c00*/  UMOV UR52, UR76 ;  /* 0x0000004c00347c82 */ /* 0x000fe20008000000 */
[----:B------:R-:W-:Y:S01]  /*1c10*/  UMOV UR53, UR77 ;  /* 0x0000004d00357c82 */ /* 0x000fe20008000000 */
[----:B------:R-:W-:Y:S01]  /*1c20*/  UMOV UR44, UR76 ;  /* 0x0000004c002c7c82 */ /* 0x000fe20008000000 */
[----:B------:R-:W-:Y:S01]  /*1c30*/  UMOV UR45, UR77 ;  /* 0x0000004d002d7c82 */ /* 0x000fe20008000000 */
[----:B------:R-:W-:Y:S01]  /*1c40*/  UMOV UR36, UR76 ;  /* 0x0000004c00247c82 */ /* 0x000fe20008000000 */
[----:B------:R-:W-:Y:S01]  /*1c50*/  UMOV UR37, UR77 ;  /* 0x0000004d00257c82 */ /* 0x000fe20008000000 */
[----:B----45:R-:W-:Y:S05]  /*1c60*/  @!P0 BRA `(.L_x_19) ;  /* 0x0000009800488947 */ /* 0x030fea0003800000 */
.L_x_99:
[----:B------:R-:W-:Y:S01]  /*1c70*/  LOP3.LUT R3, R3, UR11, RZ, 0x3c, !PT ;  /* 0x0000000b03037c12 */ /* 0x000fe2000f8e3cff */
[----:B------:R-:W-:Y:S01]  /*1c80*/  ULEA UR8, UR56, UR4, 0x3 ;  /* 0x0000000438087291 */ /* 0x000fe2000f8e18ff */
[----:B------:R-:W-:Y:S02]  /*1c90*/  UMOV UR41, UR49 ;  /* 0x0000003100297c82 */ /* 0x000fe40008000000 */
[----:B------:R-:W-:Y:S01]  /*1ca0*/  SHF.L.U32 R4, R3, 0x1f, RZ ;  /* 0x0000001f03047819 */ /* 0x000fe200000006ff */
[----:B------:R-:W-:Y:S01]  /*1cb0*/  UMOV UR43, UR51 ;  /* 0x00000033002b7c82 */ /* 0x000fe20008000000 */
[----:B------:R-:W-:Y:S01]  /*1cc0*/  UMOV UR33, UR49 ;  /* 0x0000003100217c82 */ /* 0x000fe20008000000 */
[----:B------:R-:W-:Y:S01]  /*1cd0*/  UMOV UR35, UR51 ;  /* 0x0000003300237c82 */ /* 0x000fe20008000000 */
[----:B------:R-:W-:Y:S05]  /*1ce0*/  BRA.U UP6, `(.L_x_20) ;  /* 0x00000001060c7547 */ /* 0x000fea000b800000 */
[----:B------:R-:W-:-:S13]  /*1cf0*/  ELECT P0, URZ, PT ;  /* 0x0000000000ff782f */ /* 0x000fda0003800000 */
[----:B--23--:R-:W-:-:S04]  /*1d00*/  @P0 MOV R2, 0x3000 ;  /* 0x0000300000020802 */ /* 0x00cfc80000000f00 */
[----:B------:R4:W-:Y:S03]  /*1d10*/  @P0 SYNCS.ARRIVE.TRANS64 RZ, [UR9+0x10], R2 ;  /* 0x00001002ffff09a7 */ /* 0x0009e60008000009 */
.L_x_20:
[----:B------:R5:W-:Y:S01]  /*1d20*/  UTMALDG.4D.2CTA [UR48], [UR72], desc[URZ] ;  /* 0x0000ff30480075b4 */ /* 0x000be20008219000 */
[----:B------:R-:W-:Y:S01]  /*1d30*/  UPLOP3.LUT UP6, UPT, UPT, UPT, UP1, 0x80, 0x8 ;  /* 0x000000000008789c */ /* 0x000fe20003fcf010 */
[----:B------:R5:W-:Y:S01]  /*1d40*/  UTMALDG.4D.2CTA [UR40], [UR70], desc[URZ] ;  /* 0x0000ff28460075b4 */ /* 0x000be20008219000 */
[----:B------:R5:W-:Y:S01]  /*1d50*/  UTMALDG.4D.2CTA [UR32], [UR68], desc[URZ] ;  /* 0x0000ff20440075b4 */ /* 0x000be20008219000 */
[----:B------:R-:W2:Y:S02]  /*1d60*/  SYNCS.PHASECHK.TRANS64.TRYWAIT P0, [UR8+0x118], R4 ;  /* 0x00011804ff0075a7 */ /* 0x000ea40008001108 */
[----:B--2--5:R-:W-:Y:S06]  /*1d70*/  @!P0 BRA `(.L_x_21) ;  /* 0x0000009800208947 */ /* 0x024fec0003800000 */
.L_x_101:
[----:B------:R-:W-:Y:S05]  /*1d80*/  BRA.U UP6, `(.L_x_22) ;  /* 0x00000001060c7547 */ /* 0x000fea000b800000 */
[----:B------:R-:W-:-:S13]  /*1d90*/  ELECT P0, URZ, PT ;  /* 0x0000000000ff782f */ /* 0x000fda0003800000 */
[----:B--234-:R-:W-:-:S04]  /*1da0*/  @P0 MOV R2, 0x3000 ;  /* 0x0000300000020802 */ /* 0x01cfc80000000f00 */
[----:B------:R5:W-:Y:S03]  /*1db0*/  @P0 SYNCS.ARRIVE.TRANS64 RZ, [UR8+0x10], R2 ;  /* 0x00001002ffff09a7 */ /* 0x000be60008000008 */
.L_x_22:
[----:B------:R-:W-:Y:S02]  /*1dc0*/  UIADD3 UR25, UPT, UPT, UR8, 0x10, URZ ;  /* 0x0000001008197890 */ /* 0x000fe4000fffe0ff */
[----:B------:R-:W-:Y:S02]  /*1dd0*/  UIMAD UR24, UR56, 0x1800, UR4 ;  /* 0x00001800381878a4 */ /* 0x000fe4000f8e0204 */
[----:B------:R-:W-:Y:S02]  /*1de0*/  UIMAD UR16, UR56, 0x1800, UR4 ;  /* 0x00001800381078a4 */ /* 0x000fe4000f8e0204 */
[----:B------:R-:W-:Y:S02]  /*1df0*/  UIMAD UR8, UR56, 0x1800, UR4 ;  /* 0x00001800380878a4 */ /* 0x000fe4000f8e0204 */
[----:B------:R-:W-:Y:S02]  /*1e00*/  ULOP3.LUT UR25, UR25, 0xfefffff8, URZ, 0xc0, !UPT ;  /* 0xfefffff819197892 */ /* 0x000fe4000f8ec0ff */
[----:B------:R-:W-:-:S02]  /*1e10*/  UIADD3 UR24, UPT, UPT, UR24, 0x6800, URZ ;  /* 0x0000680018187890 */ /* 0x000fc4000fffe0ff */
[----:B------:R-:W-:Y:S02]  /*1e20*/  UIADD3 UR16, UPT, UPT, UR16, 0x7000, URZ ;  /* 0x0000700010107890 */ /* 0x000fe4000fffe0ff */
[----:B------:R-:W-:Y:S01]  /*1e30*/  UIADD3 UR8, UPT, UPT, UR8, 0x7800, URZ ;  /* 0x0000780008087890 */ /* 0x000fe2000fffe0ff */
[----:B------:R-:W-:Y:S01]  /*1e40*/  UMOV UR26, UR58 ;  /* 0x0000003a001a7c82 */ /* 0x000fe20008000000 */
        /* <DEDUP_REMOVED lines=9> */
[----:B------:R2:W-:Y:S01]  /*1ee0*/  UTMALDG.4D.2CTA [UR24], [UR66], desc[URZ] ;  /* 0x0000ff18420075b4 */ /* 0x0005e20008219000 */
[----:B------:R-:W-:Y:S01]  /*1ef0*/  UMOV UR9, UR25 ;  /* 0x0000001900097c82 */ /* 0x000fe20008000000 */
[----:B------:R-:W-:-:S02]  /*1f00*/  UIADD3 UR32, UPT, UPT, UR56, 0x1, URZ ;  /* 0x0000000138207890 */ /* 0x000fc4000fffe0ff */
[----:B------:R-:W-:Y:S02]  /*1f10*/  UIADD3 UR57, UPT, UPT, UR57, 0x1, URZ ;  /* 0x0000000139397890 */ /* 0x000fe4000fffe0ff */
[----:B------:R-:W-:Y:S01]  /*1f20*/  UISETP.NE.AND UP2, UPT, UR32, 0x21, UPT ;  /* 0x000000212000788c */ /* 0x000fe2000bf45270 */
[----:B------:R2:W-:Y:S03]  /*1f30*/  UTMALDG.4D.2CTA [UR16], [UR62], desc[URZ] ;  /* 0x0000ff103e0075b4 */ /* 0x0005e60008219000 */
[----:B------:R-:W-:Y:S02]  /*1f40*/  USEL UR32, UR32, URZ, UP2 ;  /* 0x000000ff20207287 */ /* 0x000fe40009000000 */
[----:B------:R-:W-:Y:S02]  /*1f50*/  USEL UR33, URZ, 0x1, UP2 ;  /* 0x00000001ff217887 */ /* 0x000fe40009000000 */
[----:B------:R-:W-:Y:S01]  /*1f60*/  UISETP.NE.AND UP2, UPT, UR57, UR46, UPT ;  /* 0x0000002e3900728c */ /* 0x000fe2000bf45270 */
[----:B------:R2:W-:Y:S03]  /*1f70*/  UTMALDG.4D.2CTA [UR8], [UR60], desc[URZ] ;  /* 0x0000ff083c0075b4 */ /* 0x0005e60008219000 */
[----:B------:R-:W-:-:S05]  /*1f80*/  LOP3.LUT R3, R3, UR33, RZ, 0x3c, !PT ;  /* 0x0000002103037c12 */ /* 0x000fca000f8e3cff */
[----:B--2---:R-:W-:Y:S05]  /*1f90*/  BRA.U UP2, `(.L_x_23) ;  /* 0xfffffff902d07547 */ /* 0x004fea000b83ffff */
.L_x_18:
[----:B------:R-:W2:Y:S01]  /*1fa0*/  LDCU UR8, c[0x0][0x610] ;  /* 0x0000c200ff0877ac */ /* 0x000ea20008000800 */
[----:B-1----:R-:W-:Y:S01]  /*1fb0*/  UIADD3 UR38, UPT, UPT, UR5, UR38, URZ ;  /* 0x0000002605267290 */ /* 0x002fe2000fffe0ff */
[----:B------:R-:W1:Y:S03]  /*1fc0*/  LDCU.64 UR76, c[0x0][0x618] ;  /* 0x0000c300ff4c77ac */ /* 0x000e660008000a00 */
[----:B--2---:R-:W-:-:S04]  /*1fd0*/  UIMAD.WIDE.U32 UR8, UR38, UR8, URZ ;  /* 0x00000008260872a5 */ /* 0x004fc8000f8e00ff */
[----:B------:R-:W-:-:S04]  /*1fe0*/  UIADD3 UR8, UPT, UPT, UR38, -UR9, URZ ;  /* 0x8000000926087290 */ /* 0x000fc8000fffe0ff */
[----:B------:R-:W-:-:S04]  /*1ff0*/  USHF.R.U32.HI UR8, URZ, UR23, UR8 ;  /* 0x00000017ff087299 */ /* 0x000fc80008011608 */
[----:B------:R-:W-:Y:S01]  /*2000*/  UIADD3 UR8, UPT, UPT, UR9, UR8, URZ ;  /* 0x0000000809087290 */ /* 0x000fe2000fffe0ff */
[----:B------:R-:W2:Y:S03]  /*2010*/  LDCU UR9, c[0x0][0x624] ;  /* 0x0000c480ff0977ac */ /* 0x000ea60008000800 */
[----:B------:R-:W-:-:S04]  /*2020*/  USHF.R.U32.HI UR11, URZ, UR22, UR8 ;  /* 0x00000016ff0b7299 */ /* 0x000fc80008011608 */
[----:B-1----:R-:W-:-:S03]  /*2030*/  UIMAD.WIDE.U32 UR12, UR11, UR77, URZ ;  /* 0x0000004d0b0c72a5 */ /* 0x002fc6000f8e00ff */
[----:B------:R-:W1:Y:S01]  /*2040*/  LDCU UR8, c[0x0][0x60c] ;  /* 0x0000c180ff0877ac */ /* 0x000e620008000800 */
[----:B------:R-:W-:-:S04]  /*2050*/  UIADD3 UR12, UPT, UPT, UR11, -UR13, URZ ;  /* 0x8000000d0b0c7290 */ /* 0x000fc8000fffe0ff */
[----:B------:R-:W-:Y:S02]  /*2060*/  USHF.R.U32.HI UR12, URZ, UR15, UR12 ;  /* 0x0000000fff0c7299 */ /* 0x000fe4000801160c */
[----:B--2---:R-:W-:Y:S02]  /*2070*/  UISETP.GE.AND UP1, UPT, UR38, UR9, UPT ;  /* 0x000000092600728c */ /* 0x004fe4000bf26270 */
[----:B------:R-:W-:Y:S02]  /*2080*/  UIADD3 UR12, UPT, UPT, UR13, UR12, URZ ;  /* 0x0000000c0d0c7290 */ /* 0x000fe4000fffe0ff */
[----:B------:R-:W-:Y:S02]  /*2090*/  UIADD3 UR13, UPT, UPT, -UR11, URZ, URZ ;  /* 0x000000ff0b0d7290 */ /* 0x000fe4000fffe1ff */
[----:B------:R-:W-:Y:S02]  /*20a0*/  USHF.R.U32.HI UR77, URZ, UR14, UR12 ;  /* 0x0000000eff4d7299 */ /* 0x000fe4000801160c */
[----:B-1----:R-:W-:-:S02]  /*20b0*/  UIMAD UR8, UR8, UR13, UR38 ;  /* 0x0000000d080872a4 */ /* 0x002fc4000f8e0226 */
[----:B------:R-:W-:-:S04]  /*20c0*/  UIADD3 UR12, UPT, UPT, -UR77, URZ, URZ ;  /* 0x000000ff4d0c7290 */ /* 0x000fc8000fffe1ff */
[----:B------:R-:W-:Y:S01]  /*20d0*/  UIMAD UR76, UR76, UR12, UR11 ;  /* 0x0000000c4c4c72a4 */ /* 0x000fe2000f8e020b */
[----:B------:R-:W-:Y:S11]  /*20e0*/  BRA.U !UP1, `(.L_x_24) ;  /* 0xfffffff1093c7547 */ /* 0x000ff6000b83ffff */
.L_x_11:
[----:B------:R-:W-:Y:S02]  /*20f0*/  UIADD3 UR4, UPT, UPT, UR32, 0x2, URZ ;  /* 0x0000000220047890 */ /* 0x000fe4000fffe0ff */
[----:B------:R-:W-:-:S04]  /*2100*/  UISETP.NE.AND UP0, UPT, UR32, 0x20, UPT ;  /* 0x000000202000788c */ /* 0x000fc8000bf05270 */
[----:B------:R-:W-:-:S04]  /*2110*/  USEL UR4, UR4, 0x1, UP0 ;  /* 0x0000000104047887 */ /* 0x000fc80008000000 */
[----:B------:R-:W-:Y:S02]  /*2120*/  UIADD3 UR24, UPT, UPT, UR4, 0x1, URZ ;  /* 0x0000000104187890 */ /* 0x000fe4000fffe0ff */
[----:B------:R-:W-:-:S04]  /*2130*/  UISETP.NE.AND UP1, UPT, UR4, 0x21, UPT ;  /* 0x000000210400788c */ /* 0x000fc8000bf25270 */
[----:B------:R-:W-:Y:S02]  /*2140*/  USEL UR24, UR24, 0x1, UP1 ;  /* 0x0000000118187887 */ /* 0x000fe40008800000 */
[----:B------:R-:W-:Y:S02]  /*2150*/  UISETP.EQ.XOR UP1, UPT, UR32, 0x20, !UP1 ;  /* 0x000000202000788c */ /* 0x000fe4000cf22a70 */
[----:B------:R-:W-:Y:S02]  /*2160*/  UIADD3 UR21, UPT, UPT, UR24, 0x1, URZ ;  /* 0x0000000118157890 */ /* 0x000fe4000fffe0ff */
[----:B------:R-:W-:Y:S02]  /*2170*/  UISETP.NE.AND UP0, UPT, UR24, 0x21, UPT ;  /* 0x000000211800788c */ /* 0x000fe4000bf05270 */
[----:B------:R-:W-:Y:S02]  /*2180*/  UISETP.EQ.XOR UP1, UPT, UR24, 0x21, UP1 ;  /* 0x000000211800788c */ /* 0x000fe40008f22a70 */
[----:B------:R-:W-:-:S04]  /*2190*/  USEL UR21, UR21, 0x1, UP0 ;  /* 0x0000000115157887 */ /* 0x000fc80008000000 */
        /* <DEDUP_REMOVED lines=95> */
[----:B------:R-:W-:Y:S01]  /*2790*/  USEL UR10, UR10, 0x1, UP0 ;  /* 0x000000010a0a7887 */ /* 0x000fe20008000000 */
[----:B------:R-:W1:Y:S03]  /*27a0*/  S2UR UR8, SR_CgaCtaId ;  /* 0x00000000000879c3 */ /* 0x000e660000008800 */
[----:B------:R-:W-:-:S02]  /*27b0*/  UIADD3 UR9, UPT, UPT, UR10, 0x1, URZ ;  /* 0x000000010a097890 */ /* 0x000fc4000fffe0ff */
        /* <DEDUP_REMOVED lines=11> */
[----:B------:R-:W-:-:S03]  /*2870*/  UMOV UR4, 0x400 ;  /* 0x0000040000047882 */ /* 0x000fc60000000000 */
[----:B------:R-:W-:Y:S02]  /*2880*/  UIADD3 UR5, UPT, UPT, UR9, 0x1, URZ ;  /* 0x0000000109057890 */ /* 0x000fe4000fffe0ff */
[----:B------:R-:W-:Y:S02]  /*2890*/  UISETP.NE.AND UP0, UPT, UR9, 0x21, UPT ;  /* 0x000000210900788c */ /* 0x000fe4000bf05270 */
[----:B------:R-:W-:Y:S02]  /*28a0*/  UISETP.EQ.XOR UP1, UPT, UR9, 0x21, UP1 ;  /* 0x000000210900788c */ /* 0x000fe40008f22a70 */
[----:B------:R-:W-:Y:S02]  /*28b0*/  USEL UR5, UR5, 0x1, UP0 ;  /* 0x0000000105057887 */ /* 0x000fe40008000000 */
[----:B-1----:R-:W-:Y:S02]  /*28c0*/  ULEA UR4, UR8, UR4, 0x18 ;  /* 0x0000000408047291 */ /* 0x002fe4000f8ec0ff */
[----:B------:R-:W-:-:S02]  /*28d0*/  UISETP.EQ.XOR UP1, UPT, UR5, 0x21, UP1 ;  /* 0x000000210500788c */ /* 0x000fc40008f22a70 */
[----:B------:R-:W-:Y:S02]  /*28e0*/  UISETP.NE.AND UP0, UPT, UR5, 0x21, UPT ;  /* 0x000000210500788c */ /* 0x000fe4000bf05270 */
[----:B------:R-:W-:Y:S02]  /*28f0*/  USEL UR9, URZ, 0x1, !UP1 ;  /* 0x00000001ff097887 */ /* 0x000fe4000c800000 */
[----:B------:R-:W-:Y:S02]  /*2900*/  USEL UR5, UR5, URZ, UP0 ;  /* 0x000000ff05057287 */ /* 0x000fe40008000000 */
[----:B------:R-:W-:Y:S02]  /*2910*/  UISETP.NE.AND UP0, UPT, UR31, URZ, UPT ;  /* 0x000000ff1f00728c */ /* 0x000fe4000bf05270 */
[----:B------:R-:W-:Y:S01]  /*2920*/  ULEA UR5, UR5, UR4, 0x3 ;  /* 0x0000000405057291 */ /* 0x000fe2000f8e18ff */
[----:B------:R-:W-:-:S04]  /*2930*/  LOP3.LUT R3, R3, UR9, RZ, 0x3c, !PT ;  /* 0x0000000903037c12 */ /* 0x000fc8000f8e3cff */
[----:B------:R-:W-:-:S04]  /*2940*/  SHF.L.U32 R6, R3, 0x1f, RZ ;  /* 0x0000001f03067819 */ /* 0x000fc800000006ff */
[----:B------:R-:W1:Y:S02]  /*2950*/  SYNCS.PHASECHK.TRANS64.TRYWAIT P0, [UR5+0x118], R6 ;  /* 0x00011806ff0075a7 */ /* 0x000e640008001105 */
[----:B-1----:R-:W-:Y:S05]  /*2960*/  @!P0 BRA `(.L_x_25) ;  /* 0x0000008c00448947 */ /* 0x002fea0003800000 */
.L_x_103:
[----:B------:R-:W-:Y:S04]  /*2970*/  BSSY.RECONVERGENT B0, `(.L_x_10) ;  /* 0x0000010000007945 */ /* 0x000fe80003800200 */
[----:B------:R-:W-:Y:S05]  /*2980*/  BRA.U UP0, `(.L_x_26) ;  /* 0x00000001002c7547 */ /* 0x000fea000b800000 */
[----:B------:R-:W-:Y:S02]  /*2990*/  ELECT P0, URZ, PT ;  /* 0x0000000000ff782f */ /* 0x000fe40003800000 */
[----:B------:R-:W-:-:S11]  /*29a0*/  SHF.L.U32 R4, R5, 0x1f, RZ ;  /* 0x0000001f05047819 */ /* 0x000fd600000006ff */
[----:B-1-345:R-:W-:-:S04]  /*29b0*/  @P0 IMAD.MOV.U32 R2, RZ, RZ, 0x3000 ;  /* 0x00003000ff020424 */ /* 0x03afc800078e00ff */
[----:B------:R1:W-:Y:S01]  /*29c0*/  @P0 SYNCS.ARRIVE.TRANS64 RZ, [UR5+0x10], R2 ;  /* 0x00001002ffff09a7 */ /* 0x0003e20008000005 */
[----:B------:R-:W2:Y:S02]  /*29d0*/  SYNCS.PHASECHK.TRANS64.TRYWAIT P0, [UR4+0x8], R4 ;  /* 0x00000804ff0075a7 */ /* 0x000ea40008001104 */
[----:B-12---:R-:W-:Y:S05]  /*29e0*/  @!P0 BRA `(.L_x_27) ;  /* 0x0000008c00408947 */ /* 0x006fea0003800000 */
.L_x_105:
[----:B------:R-:W-:-:S13]  /*29f0*/  ELECT P0, URZ, PT ;  /* 0x0000000000ff782f */ /* 0x000fda0003800000 */
[----:B------:R-:W-:Y:S05]  /*2a00*/  @!P0 BRA `(.L_x_28) ;  /* 0x0000000000188947 */ /* 0x000fea0003800000 */
[----:B-1----:R-:W-:-:S04]  /*2a10*/  HFMA2 R2, -RZ, RZ, 0, 512 ;  /* 0x00006000ff027431 */ /* 0x002fc800000001ff */
[----:B------:R2:W-:Y:S01]  /*2a20*/  SYNCS.ARRIVE.TRANS64 RZ, [UR4], R2 ;  /* 0x00000002ffff79a7 */ /* 0x0005e20008000004 */
[----:B------:R-:W-:Y:S05]  /*2a30*/  BRA `(.L_x_28) ;  /* 0x00000000000c7947 */ /* 0x000fea0003800000 */
.L_x_26:
[----:B------:R-:W-:-:S04]  /*2a40*/  SHF.L.U32 R4, R5, 0x1f, RZ ;  /* 0x0000001f05047819 */ /* 0x000fc800000006ff */
[----:B------:R-:W2:Y:S02]  /*2a50*/  SYNCS.PHASECHK.TRANS64.TRYWAIT P0, [UR4+0x8], R4 ;  /* 0x00000804ff0075a7 */ /* 0x000ea40008001104 */
[----:B--2---:R-:W-:Y:S05]  /*2a60*/  @!P0 BRA `(.L_x_29) ;  /* 0x0000008c003c8947 */ /* 0x004fea0003800000 */
.L_x_28:
[----:B------:R-:W-:Y:S05]  /*2a70*/  BSYNC.RECONVERGENT B0 ;  /* 0x0000000000007941 */ /* 0x000fea0003800200 */
.L_x_10:
[----:B------:R-:W-:-:S13]  /*2a80*/  ISETP.NE.AND P0, PT, R0, 0xc, PT ;  /* 0x0000000c0000780c */ /* 0x000fda0003f05270 */
[----:B------:R-:W-:Y:S05]  /*2a90*/  @P0 BRA `(.L_x_9) ;  /* 0x0000001800c80947 */ /* 0x000fea0003800000 */
[----:B------:R-:W-:Y:S01]  /*2aa0*/  UMOV UR5, 0x400 ;  /* 0x0000040000057882 */ /* 0x000fe20000000000 */
[----:B------:R-:W-:Y:S01]  /*2ab0*/  UMOV UR4, 0x20 ;  /* 0x0000002000047882 */ /* 0x000fe20000000000 */
[----:B------:R-:W-:Y:S02]  /*2ac0*/  ULEA UR5, UR8, UR5, 0x18 ;  /* 0x0000000508057291 */ /* 0x000fe4000f8ec0ff */
[----:B------:R-:W-:-:S04]  /*2ad0*/  UIADD3 UR10, UPT, UPT, -UR4, 0x100000, URZ ;  /* 0x00100000040a7890 */ /* 0x000fc8000fffe1ff */
[----:B------:R-:W-:Y:S02]  /*2ae0*/  USHF.L.U32 UR11, UR10, 0xb, URZ ;  /* 0x0000000b0a0b7899 */ /* 0x000fe400080006ff */
[----:B------:R-:W-:Y:S01]  /*2af0*/  USHF.L.U32 UR10, UR10, 0x1, URZ ;  /* 0x000000010a0a7899 */ /* 0x000fe200080006ff */
[----:B------:R-:W-:Y:S01]  /*2b00*/  ELECT P0, URZ, PT ;  /* 0x0000000000ff782f */ /* 0x000fe20003800000 */
[----:B------:R-:W1:Y:S10]  /*2b10*/  FENCE.VIEW.ASYNC.S ;  /* 0x00000000000073c6 */ /* 0x000e740000000000 */
[----:B-1----:R1:W2:Y:S01]  /*2b20*/  SYNCS.EXCH.64 URZ, [UR5+0x290], UR10 ;  /* 0x0002900a05ff75b2 */ /* 0x0022a20008000100 */
[----:B------:R-:W-:Y:S01]  /*2b30*/  NOP ;  /* 0x0000000000007918 */ /* 0x000fe20000000000 */
[----:B------:R-:W3:-:S00]  /*2b40*/  USETMAXREG.DEALLOC.CTAPOOL 0x30 ;  /* 0x00000030000079c8 */ /* 0x000ec000080e0500 */
[----:B--2---:R-:W-:Y:S01]  /*2b50*/  NOP ;  /* 0x0000000000007918 */ /* 0x004fe20000000000 */
[----:B------:R-:W-:Y:S01]  /*2b60*/  UMOV UR4, 0x40 ;  /* 0x0000004000047882 */ /* 0x000fe20000000000 */
[----:B------:R-:W-:Y:S01]  /*2b70*/  UMOV UR9, 0x400 ;  /* 0x0000040000097882 */ /* 0x000fe20000000000 */
[----:B------:R-:W-:Y:S02]  /*2b80*/  ULEA UR4, UR8, UR4, 0x18 ;  /* 0x0000000408047291 */ /* 0x000fe4000f8ec0ff */
[----:B------:R-:W-:-:S07]  /*2b90*/  ULEA UR9, UR8, UR9, 0x18 ;  /* 0x0000000908097291 */ /* 0x000fce000f8ec0ff */
[----:B---345:R-:W2:Y:S02]  /*2ba0*/  LDS.U8 R2, [UR4] ;  /* 0x00000004ff027984 */ /* 0x038ea40008000000 */
[----:B--2---:R-:W-:-:S13]  /*2bb0*/  ISETP.NE.AND P0, PT, R2, RZ, PT ;  /* 0x000000ff0200720c */ /* 0x004fda0003f05270 */
[----:B-1----:R-:W-:Y:S05]  /*2bc0*/  @P0 BRA `(.L_x_30) ;  /* 0x0000000400640947 */ /* 0x002fea0003800000 */
[----:B------:R-:W-:Y:S02]  /*2bd0*/  ULOP3.LUT UR4, UR8, 0x1, URZ, 0xc0, !UPT ;  /* 0x0000000108047892 */ /* 0x000fe4000f8ec0ff */
[----:B------:R-:W-:Y:S02]  /*2be0*/  ULOP3.LUT UR10, UR8, 0x1, URZ, 0x3c, !UPT ;  /* 0x00000001080a7892 */ /* 0x000fe4000f8e3cff */
[----:B------:R-:W-:-:S09]  /*2bf0*/  UISETP.NE.U32.AND UP1, UPT, UR4, 0x1, UPT ;  /* 0x000000010400788c */ /* 0x000fd2000bf25070 */
[----:B------:R-:W-:Y:S05]  /*2c00*/  BRA.U !UP1, `(.L_x_31) ;  /* 0x0000000109d07547 */ /* 0x000fea000b800000 */
[----:B------:R-:W-:Y:S01]  /*2c10*/  ELECT P0, URZ, PT ;  /* 0x0000000000ff782f */ /* 0x000fe20003800000 */
[----:B------:R-:W-:-:S12]  /*2c20*/  BSSY B0, `(.L_x_31) ;  /* 0x0000032000007945 */ /* 0x000fd80003800000 */
[----:B------:R-:W-:Y:S05]  /*2c30*/  @!P0 BRA `(.L_x_32) ;  /* 0x0000000000c08947 */ /* 0x000fea0003800000 */
[----:B------:R-:W-:Y:S01]  /*2c40*/  UMOV UR4, 0x10 ;  /* 0x0000001000047882 */ /* 0x000fe20000000000 */
[----:B------:R-:W-:-:S04]  /*2c50*/  IMAD.U32 R4, RZ, RZ, UR8 ;  /* 0x00000008ff047e24 */ /* 0x000fc8000f8e00ff */
[----:B------:R-:W-:Y:S04]  /*2c60*/  DEPBAR.LE SB1, 0x36 ;  /* 0x00009d800000791a */ /* 0x000fe80000000000 */
[----:B------:R-:W1:Y:S02]  /*2c70*/  UTCATOMSWS.2CTA.FIND_AND_SET.ALIGN UP0, UR4, UR4 ;  /* 0x00000004000475e3 */ /* 0x000e640008200800 */
[----:B-1----:R-:W-:Y:S01]  /*2c80*/  PLOP3.LUT P0, PT, PT, PT, UP0, 0x80, 0x8 ;  /* 0x000000000008781c */ /* 0x002fe20003f0f008 */
[----:B------:R-:W-:-:S03]  /*2c90*/  IMAD.U32 R7, RZ, RZ, UR4 ;  /* 0x00000004ff077e24 */ /* 0x000fc6000f8e00ff */
[----:B------:R-:W-:-:S04]  /*2ca0*/  SEL R2, RZ, 0xffffffff, !P0 ;  /* 0xffffffffff027807 */ /* 0x000fc80004000000 */
[----:B------:R-:W-:-:S13]  /*2cb0*/  ISETP.NE.AND P0, PT, R2, RZ, PT ;  /* 0x000000ff0200720c */ /* 0x000fda0003f05270 */
[----:B------:R-:W-:Y:S05]  /*2cc0*/  @P0 BRA `(.L_x_33) ;  /* 0x0000000000240947 */ /* 0x000fea0003800000 */
.L_x_34:
[----:B------:R-:W-:Y:S05]  /*2cd0*/  NANOSLEEP 0x64 ;  /* 0x000000640000795d */ /* 0x000fea0003800000 */
[----:B------:R-:W-:-:S05]  /*2ce0*/  UMOV UR4, 0x10 ;  /* 0x0000001000047882 */ /* 0x000fca0000000000 */
[----:B------:R-:W-:Y:S04]  /*2cf0*/  DEPBAR.LE SB1, 0x36 ;  /* 0x00009d800000791a */ /* 0x000fe80000000000 */
[----:B------:R-:W1:Y:S02]  /*2d00*/  UTCATOMSWS.2CTA.FIND_AND_SET.ALIGN UP0, UR4, UR4 ;  /* 0x00000004000475e3 */ /* 0x000e640008200800 */
[----:B-1----:R-:W-:Y:S01]  /*2d10*/  PLOP3.LUT P0, PT, PT, PT, UP0, 0x80, 0x8 ;  /* 0x000000000008781c */ /* 0x002fe20003f0f008 */
[----:B------:R-:W-:-:S03]  /*2d20*/  IMAD.U32 R7, RZ, RZ, UR4 ;  /* 0x00000004ff077e24 */ /* 0x000fc6000f8e00ff */
[----:B------:R-:W-:-:S04]  /*2d30*/  SEL R2, RZ, 0xffffffff, !P0 ;  /* 0xffffffffff027807 */ /* 0x000fc80004000000 */
[----:B------:R-:W-:-:S13]  /*2d40*/  ISETP.NE.AND P0, PT, R2, RZ, PT ;  /* 0x000000ff0200720c */ /* 0x000fda0003f05270 */
[----:B------:R-:W-:Y:S05]  /*2d50*/  @!P0 BRA `(.L_x_34) ;  /* 0xfffffffc00dc8947 */ /* 0x000fea000383ffff */
.L_x_33:
[----:B------:R-:W-:Y:S01]  /*2d60*/  MOV R3, 0x60 ;  /* 0x0000006000037802 */ /* 0x000fe20000000f00 */
[----:B------:R-:W-:-:S03]  /*2d70*/  IMAD.U32 R2, RZ, RZ, UR9 ;  /* 0x00000009ff027e24 */ /* 0x000fc6000f8e00ff */
[----:B------:R-:W-:Y:S02]  /*2d80*/  LEA R6, R4, R3, 0x18 ;  /* 0x0000000304067211 */ /* 0x000fe400078ec0ff */
[----:B------:R-:W-:-:S03]  /*2d90*/  MOV R3, 0x58 ;  /* 0x0000005800037802 */ /* 0x000fc60000000f00 */
[----:B------:R-:W1:Y:S01]  /*2da0*/  LDS R8, [R6] ;  /* 0x0000000006087984 */ /* 0x000e620000000800 */
[----:B------:R-:W-:Y:S01]  /*2db0*/  LEA R4, R4, R3, 0x18 ;  /* 0x0000000304047211 */ /* 0x000fe200078ec0ff */
[----:B-1----:R-:W-:-:S04]  /*2dc0*/  IMAD.U32 R8, R8, -0x80000000, RZ ;  /* 0x8000000008087824 */ /* 0x002fc800078e00ff */
[----:B------:R-:W1:Y:S02]  /*2dd0*/  SYNCS.PHASECHK.TRANS64.TRYWAIT P0, [R4+URZ], R8 ;  /* 0x00000008040075a7 */ /* 0x000e6400080011ff */
[----:B-1----:R-:W-:Y:S05]  /*2de0*/  @P0 BRA `(.L_x_35) ;  /* 0x0000000000080947 */ /* 0x002fea0003800000 */
[----:B------:R-:W1:Y:S02]  /*2df0*/  SYNCS.PHASECHK.TRANS64.TRYWAIT P0, [R4+URZ], R8 ;  /* 0x00000008040075a7 */ /* 0x000e6400080011ff */
[----:B-1----:R-:W-:Y:S05]  /*2e00*/  @!P0 BRA `(.L_x_36) ;  /* 0x0000008800708947 */ /* 0x002fea0003800000 */
.L_x_35:
[----:B------:R-:W-:Y:S01]  /*2e10*/  VIADD R2, R2, 0x298 ;  /* 0x0000029802027836 */ /* 0x000fe20000000000 */
[C---:B------:R-:W-:Y:S01]  /*2e20*/  SHF.L.U32 R5, R7.reuse, 0x5, RZ ;  /* 0x0000000507057819 */ /* 0x040fe200000006ff */
[----:B------:R-:W-:Y:S01]  /*2e30*/  IMAD.U32 R3, RZ, RZ, UR10 ;  /* 0x0000000aff037e24 */ /* 0x000fe2000f8e00ff */
[----:B------:R-:W-:Y:S01]  /*2e40*/  IADD3 R8, PT, PT, R7, 0x10, RZ ;  /* 0x0000001007087810 */ /* 0x000fe20007ffe0ff */
[----:B-1----:R-:W-:-:S03]  /*2e50*/  IMAD.MOV.U32 R9, RZ, RZ, 0x1 ;  /* 0x00000001ff097424 */ /* 0x002fc600078e00ff */
[C---:B------:R-:W-:Y:S02]  /*2e60*/  PRMT R2, R3.reuse, 0x654, R2 ;  /* 0x0000065403027816 */ /* 0x040fe40000000002 */
[----:B------:R-:W-:Y:S01]  /*2e70*/  PRMT R3, R3, 0x654, R4 ;  /* 0x0000065403037816 */ /* 0x000fe20000000004 */
[----:B------:R-:W-:Y:S01]  /*2e80*/  IMAD.MOV.U32 R4, RZ, RZ, 0x4 ;  /* 0x00000004ff047424 */ /* 0x000fe200078e00ff */
[----:B------:R-:W-:-:S03]  /*2e90*/  SHF.L.U32 R11, R9, R8, RZ ;  /* 0x00000008090b7219 */ /* 0x000fc600000006ff */
[----:B------:R1:W-:Y:S01]  /*2ea0*/  SYNCS.ARRIVE.TRANS64.RED RZ, [R3+URZ], R4 ;  /* 0x0000000403ff79a7 */ /* 0x0003e200080004ff */
[----:B------:R2:W-:Y:S04]  /*2eb0*/  STS [UR9+0x298], R5 ;  /* 0x00029805ff007988 */ /* 0x0005e80008000809 */
[----:B------:R2:W-:Y:S01]  /*2ec0*/  STAS [R2.64], R7 ;  /* 0x0000000702007dbd */ /* 0x0005e2000c0008ff */
[----:B------:R-:W-:Y:S02]  /*2ed0*/  UMOV UR4, 0x50 ;  /* 0x0000005000047882 */ /* 0x000fe40000000000 */
[----:B------:R-:W-:Y:S01]  /*2ee0*/  ULEA UR4, UR8, UR4, 0x18 ;  /* 0x0000000408047291 */ /* 0x000fe2000f8ec0ff */
[----:B-1----:R-:W-:-:S05]  /*2ef0*/  IMAD.MOV.U32 R4, RZ, RZ, 0xffff ;  /* 0x0000ffffff047424 */ /* 0x002fca00078e00ff */
[----:B------:R-:W-:-:S04]  /*2f00*/  SHF.L.U32 R4, R4, R7, RZ ;  /* 0x0000000704047219 */ /* 0x000fc800000006ff */
[----:B------:R-:W-:-:S05]  /*2f10*/  LOP3.LUT R4, R11, R4, RZ, 0xfc, !PT ;  /* 0x000000040b047212 */ /* 0x000fca00078efcff */
[----:B------:R2:W-:Y:S04]  /*2f20*/  ATOMS.OR RZ, [UR4], R4 ;  /* 0x00000004ffff798c */ /* 0x0005e8000b000004 */
[----:B------:R2:W-:Y:S02]  /*2f30*/  ATOMS.XOR RZ, [R6], R9 ;  /* 0x0000000906ff738c */ /* 0x0005e40003800000 */
.L_x_32:
[----:B------:R-:W-:Y:S05]  /*2f40*/  BSYNC B0 ;  /* 0x0000000000007941 */ /* 0x000fea0003800000 */
.L_x_31:
[----:B------:R-:W-:Y:S05]  /*2f50*/  BRA.U UP1, `(.L_x_37) ;  /* 0x0000000101907547 */ /* 0x000fea000b800000 */
[----:B------:R-:W-:Y:S05]  /*2f60*/  WARPSYNC.ALL ;  /* 0x0000000000007948 */ /* 0x000fea0003800000 */
[----:B------:R-:W-:Y:S01]  /*2f70*/  NOP ;  /* 0x0000000000007918 */ /* 0x000fe20000000000 */
[----:B------:R-:W-:-:S13]  /*2f80*/  ELECT P0, URZ, PT ;  /* 0x0000000000ff782f */ /* 0x000fda0003800000 */
[----:B------:R-:W-:Y:S05]  /*2f90*/  @!P0 BRA `(.L_x_37) ;  /* 0x0000000000808947 */ /* 0x000fea0003800000 */
[----:B--2---:R-:W-:Y:S01]  /*2fa0*/  IMAD.U32 R3, RZ, RZ, UR8 ;  /* 0x00000008ff037e24 */ /* 0x004fe2000f8e00ff */
[----:B------:R-:W-:Y:S02]  /*2fb0*/  MOV R2, 0x60 ;  /* 0x0000006000027802 */ /* 0x000fe40000000f00 */
[----:B------:R-:W-:Y:S02]  /*2fc0*/  MOV R4, 0x58 ;  /* 0x0000005800047802 */ /* 0x000fe40000000f00 */
[C---:B------:R-:W-:Y:S02]  /*2fd0*/  LEA R5, R3.reuse, R2, 0x18 ;  /* 0x0000000203057211 */ /* 0x040fe400078ec0ff */
[----:B------:R-:W-:-:S03]  /*2fe0*/  LEA R3, R3, R4, 0x18 ;  /* 0x0000000403037211 */ /* 0x000fc600078ec0ff */
[----:B------:R-:W1:Y:S02]  /*2ff0*/  LDS R2, [R5] ;  /* 0x0000000005027984 */ /* 0x000e640000000800 */
[----:B-1----:R-:W-:-:S04]  /*3000*/  IMAD.U32 R6, R2, -0x80000000, RZ ;  /* 0x8000000002067824 */ /* 0x002fc800078e00ff */
[----:B------:R-:W1:Y:S02]  /*3010*/  SYNCS.PHASECHK.TRANS64.TRYWAIT P0, [R3+URZ], R6 ;  /* 0x00000006030075a7 */ /* 0x000e6400080011ff */
[----:B-1----:R-:W-:Y:S05]  /*3020*/  @P0 BRA `(.L_x_38) ;  /* 0x0000000000080947 */ /* 0x002fea0003800000 */
[----:B------:R-:W1:Y:S02]  /*3030*/  SYNCS.PHASECHK.TRANS64.TRYWAIT P0, [R3+URZ], R6 ;  /* 0x00000006030075a7 */ /* 0x000e6400080011ff */
[----:B-1----:R-:W-:Y:S05]  /*3040*/  @!P0 BRA `(.L_x_39) ;  /* 0x0000008400f88947 */ /* 0x002fea0003800000 */
.L_x_38:
[----:B------:R-:W2:Y:S01]  /*3050*/  LDS R6, [UR9+0x298] ;  /* 0x00029809ff067984 */ /* 0x000ea20008000800 */
[----:B-1----:R-:W-:Y:S02]  /*3060*/  IMAD.MOV.U32 R7, RZ, RZ, 0xffff ;  /* 0x0000ffffff077424 */ /* 0x002fe400078e00ff */
[----:B------:R-:W-:-:S03]  /*3070*/  IMAD.MOV.U32 R2, RZ, RZ, 0x1 ;  /* 0x00000001ff027424 */ /* 0x000fc600078e00ff */
[----:B--2---:R-:W-:Y:S02]  /*3080*/  SHF.L.U32 R7, R7, R6, RZ ;  /* 0x0000000607077219 */ /* 0x004fe400000006ff */
[C---:B------:R-:W-:Y:S01]  /*3090*/  IADD3 R9, PT, PT, R6.reuse, 0x10, RZ ;  /* 0x0000001006097810 */ /* 0x040fe20007ffe0ff */
[----:B------:R-:W-:-:S03]  /*30a0*/  IMAD.SHL.U32 R6, R6, 0x20, RZ ;  /* 0x0000002006067824 */ /* 0x000fc600078e00ff */
[----:B------:R-:W-:Y:S02]  /*30b0*/  SHF.L.U32 R4, R2, R9, RZ ;  /* 0x0000000902047219 */ /* 0x000fe400000006ff */
[----:B------:R1:W-:Y:S01]  /*30c0*/  STS [UR9+0x298], R6 ;  /* 0x00029806ff007988 */ /* 0x0003e20008000809 */
[----:B------:R-:W-:Y:S01]  /*30d0*/  UMOV UR4, 0x50 ;  /* 0x0000005000047882 */ /* 0x000fe20000000000 */
[----:B------:R-:W-:Y:S01]  /*30e0*/  LOP3.LUT R7, R4, R7, RZ, 0xfc, !PT ;  /* 0x0000000704077212 */ /* 0x000fe200078efcff */
[----:B------:R-:W-:Y:S01]  /*30f0*/  ULEA UR4, UR8, UR4, 0x18 ;  /* 0x0000000408047291 */ /* 0x000fe2000f8ec0ff */
[----:B------:R-:W-:-:S04]  /*3100*/  MOV R4, UR10 ;  /* 0x0000000a00047c02 */ /* 0x000fc80008000f00 */
[----:B------:R-:W-:-:S04]  /*3110*/  PRMT R4, R4, 0x654, R3 ;  /* 0x0000065404047816 */ /* 0x000fc80000000003 */
[----:B------:R1:W-:Y:S01]  /*3120*/  ATOMS.OR RZ, [UR4], R7 ;  /* 0x00000007ffff798c */ /* 0x0003e2000b000004 */
[----:B------:R1:W-:Y:S03]  /*3130*/  SYNCS.ARRIVE.TRANS64.RED.A1T0 RZ, [R4+URZ], RZ ;  /* 0x000000ff04ff79a7 */ /* 0x0003e600081004ff */
[----:B------:R1:W-:Y:S01]  /*3140*/  ATOMS.XOR RZ, [R5], R2 ;  /* 0x0000000205ff738c */ /* 0x0003e20003800000 */
[----:B------:R-:W-:Y:S05]  /*3150*/  BRA `(.L_x_37) ;  /* 0x0000000000107947 */ /* 0x000fea0003800000 */
.L_x_30:
[----:B------:R-:W-:-:S05]  /*3160*/  MOV R2, 0xffffffff ;  /* 0xffffffff00027802 */ /* 0x000fca0000000f00 */
[----:B------:R1:W-:Y:S02]  /*3170*/  STS [UR9+0x298], R2 ;  /* 0x00029802ff007988 */ /* 0x0003e40008000809 */
[----:B-1----:R-:W-:Y:S02]  /*3180*/  MOV R2, 0x31a0 ;  /* 0x000031a000027802 */ /* 0x002fe40000000f00 */
[----:B------:R-:W-:Y:S05]  /*3190*/  CALL.REL.NOINC `($__internal_1_$__cuda_sm10x_tcgen05_guardrail_trap_phase_invalid_during_alloc) ;  /* 0x0000008c00f87944 */ /* 0x000fea0003c00000 */
.L_x_37:
[----:B------:R-:W-:Y:S05]  /*31a0*/  WARPSYNC.ALL ;  /* 0x0000000000007948 */ /* 0x000fea0003800000 */
[----:B------:R-:W-:Y:S01]  /*31b0*/  NOP ;  /* 0x0000000000007918 */ /* 0x000fe20000000000 */
[----:B------:R-:W3:Y:S01]  /*31c0*/  S2UR UR4, SR_CgaCtaId ;  /* 0x00000000000479c3 */ /* 0x000ee20000008800 */
[----:B-12---:R-:W-:-:S07]  /*31d0*/  MOV R2, 0x400 ;  /* 0x0000040000027802 */ /* 0x006fce0000000f00 */
[----:B------:R-:W-:Y:S01]  /*31e0*/  BAR.SYNC.DEFER_BLOCKING 0x2, 0x120 ;  /* 0x0084800000007b1d */ /* 0x000fe20000010000 */
[----:B------:R-:W-:Y:S01]  /*31f0*/  R2UR UR5, R2 ;  /* 0x00000000020572ca */ /* 0x000fe200000e0000 */
[----:B---3--:R-:W-:-:S05]  /*3200*/  IMAD.U32 R8, RZ, RZ, UR4 ;  /* 0x00000004ff087e24 */ /* 0x008fca000f8e00ff */
[----:B------:R-:W-:-:S13]  /*3210*/  R2UR UR4, R8 ;  /* 0x00000000080472ca */ /* 0x000fda00000e0000 */
[----:B------:R-:W-:-:S04]  /*3220*/  ULEA UR4, UR4, UR5, 0x18 ;  /* 0x0000000504047291 */ /* 0x000fc8000f8ec0ff */
[----:B------:R-:W-:-:S04]  /*3230*/  UIADD3 UR5, UPT, UPT, UR4, 0x3800, URZ ;  /* 0x0000380004057890 */ /* 0x000fc8000fffe0ff */
[----:B------:R-:W-:Y:S01]  /*3240*/  USHF.R.U32.HI UR5, URZ, 0x4, UR5 ;  /* 0x00000004ff057899 */ /* 0x000fe20008011605 */
[----:B------:R-:W-:Y:S03]  /*3250*/  LDS R13, [UR4+0x298] ;  /* 0x00029804ff0d7984 */ /* 0x000fe60008000800 */
[----:B------:R-:W-:-:S04]  /*3260*/  ULOP3.LUT UR5, UR5, 0x3fc0, URZ, 0xc0, !UPT ;  /* 0x00003fc005057892 */ /* 0x000fc8000f8ec0ff */
[----:B------:R-:W-:-:S06]  /*3270*/  ULOP3.LUT UR5, UR5, 0x10000, URZ, 0xfc, !UPT ;  /* 0x0001000005057892 */ /* 0x000fcc000f8efcff */
[----:B------:R-:W-:-:S05]  /*3280*/  IMAD.U32 R2, RZ, RZ, UR5 ;  /* 0x00000005ff027e24 */ /* 0x000fca000f8e00ff */
[----:B------:R-:W1:Y:S01]  /*3290*/  LDCU UR5, c[0x0][0x624] ;  /* 0x0000c480ff0577ac */ /* 0x000e620008000800 */
[----:B------:R-:W2:Y:S01]  /*32a0*/  SHFL.IDX PT, R2, R2, RZ, 0x1f ;  /* 0x00001fff02027589 */ /* 0x000ea200000e0000 */
[----:B-1----:R-:W-:Y:S01]  /*32b0*/  UISETP.GE.AND UP0, UPT, UR30, UR5, UPT ;  /* 0x000000051e00728c */ /* 0x002fe2000bf06270 */
[----:B--2---:R-:W-:-:S08]  /*32c0*/  R2UR UR68, R2 ;  /* 0x00000000024472ca */ /* 0x004fd000000e0000 */
[----:B------:R-:W-:Y:S07]  /*32d0*/  BRA.U UP0, `(.L_x_40) ;  /* 0x0000000d00d47547 */ /* 0x000fee000b800000 */
[----:B------:R-:W1:Y:S01]  /*32e0*/  LDCU UR16, c[0x0][0x38c] ;  /* 0x00007180ff1077ac */ /* 0x000e620008000800 */
[----:B------:R-:W-:Y:S01]  /*32f0*/  HFMA2 R12, -RZ, RZ, 0, 0 ;  /* 0x00000000ff0c7431 */ /* 0x000fe200000001ff */
[----:B------:R-:W-:Y:S01]  /*3300*/  CS2R R10, SRZ ;  /* 0x00000000000a7805 */ /* 0x000fe2000001ff00 */
[----:B------:R-:W-:Y:S02]  /*3310*/  UIADD3 UR58, UPT, UPT, UR68, 0x100, URZ ;  /* 0x00000100443a7890 */ /* 0x000fe4000fffe0ff */
[----:B------:R-:W-:Y:S01]  /*3320*/  UIADD3 UR56, UPT, UPT, UR68, 0x200, URZ ;  /* 0x0000020044387890 */ /* 0x000fe2000fffe0ff */
[----:B------:R-:W2:Y:S02]  /*3330*/  S2UR UR13, SR_CgaSize ;  /* 0x00000000000d79c3 */ /* 0x000ea40000008a00 */
[----:B--2---:R-:W-:-:S12]  /*3340*/  UIMAD UR13, UR13, -0xa0, URZ ;  /* 0xffffff600d0d78a4 */ /* 0x004fd8000f8e02ff */
[----:B------:R-:W2:Y:S01]  /*3350*/  LDCU UR13, c[0x0][UR13+0x2c0] ;  /* 0x000058000d0d77ac */ /* 0x000ea20008000800 */
[----:B------:R-:W-:Y:S01]  /*3360*/  UMOV UR20, UR30 ;  /* 0x0000001e00147c82 */ /* 0x000fe20008000000 */
[----:B------:R-:W-:Y:S01]  /*3370*/  UMOV UR5, URZ ;  /* 0x000000ff00057c82 */ /* 0x000fe20008000000 */
[----:B------:R-:W-:Y:S01]  /*3380*/  UISETP.NE.AND UP1, UPT, UR31, URZ, UPT ;  /* 0x000000ff1f00728c */ /* 0x000fe2000bf25270 */
[----:B------:R-:W3:Y:S01]  /*3390*/  LDCU UR12, c[0x0][0x624] ;  /* 0x0000c480ff0c77ac */ /* 0x000ee20008000800 */
[----:B-1----:R-:W-:Y:S02]  /*33a0*/  UIADD3 UR25, UPT, UPT, -UR16, URZ, URZ ;  /* 0x000000ff10197290 */ /* 0x002fe4000fffe1ff */
[----:B------:R-:W-:Y:S02]  /*33b0*/  UIADD3 UR8, UPT, UPT, UR16, -0x1, URZ ;  /* 0xffffffff10087890 */ /* 0x000fe4000fffe0ff */
[----:B------:R-:W-:Y:S02]  /*33c0*/  USHF.R.S32.HI UR25, URZ, 0x1f, UR25 ;  /* 0x0000001fff197899 */ /* 0x000fe40008011419 */
[----:B------:R-:W-:-:S02]  /*33d0*/  UISETP.GT.AND UP0, UPT, UR16, URZ, UPT ;  /* 0x000000ff1000728c */ /* 0x000fc4000bf04270 */
[----:B------:R-:W-:Y:S02]  /*33e0*/  USHF.R.S32.HI UR21, URZ, 0x1f, UR8 ;  /* 0x0000001fff157899 */ /* 0x000fe40008011408 */
[----:B------:R-:W-:Y:S02]  /*33f0*/  ULEA.HI UR25, UR25, -UR16, URZ, 0x7 ;  /* 0x8000001019197291 */ /* 0x000fe4000f8f38ff */
[----:B------:R-:W-:Y:S02]  /*3400*/  ULEA.HI UR21, UR21, UR8, URZ, 0x7 ;  /* 0x0000000815157291 */ /* 0x000fe4000f8f38ff */
[----:B------:R-:W-:Y:S02]  /*3410*/  USHF.R.S32.HI UR25, URZ, 0x7, UR25 ;  /* 0x00000007ff197899 */ /* 0x000fe40008011419 */
[----:B------:R-:W-:Y:S01]  /*3420*/  USHF.R.S32.HI UR21, URZ, 0x7, UR21 ;  /* 0x00000007ff157899 */ /* 0x000fe20008011415 */
[----:B------:R-:W-:Y:S01]  /*3430*/  UMOV UR54, 0x0 ;  /* 0x0000000000367882 */ /* 0x000fe20000000000 */
[----:B------:R-:W-:Y:S01]  /*3440*/  UMOV UR55, 0x10200010 ;  /* 0x1020001000377882 */ /* 0x000fe20000000000 */
[----:B------:R-:W-:Y:S01]  /*3450*/  UMOV UR50, 0x0 ;  /* 0x0000000000327882 */ /* 0x000fe20000000000 */
[----:B------:R-:W-:Y:S01]  /*3460*/  UMOV UR51, 0x10200010 ;  /* 0x1020001000337882 */ /* 0x000fe20000000000 */
[----:B------:R-:W-:Y:S01]  /*3470*/  UMOV UR48, 0x0 ;  /* 0x0000000000307882 */ /* 0x000fe20000000000 */
[----:B------:R-:W-:Y:S01]  /*3480*/  UMOV UR49, 0x10200010 ;  /* 0x1020001000317882 */ /* 0x000fe20000000000 */
[----:B------:R-:W-:-:S02]  /*3490*/  UIADD3 UR19, UPT, UPT, UR4, 0x220, URZ ;  /* 0x0000022004137890 */ /* 0x000fc4000fffe0ff */
[----:B------:R-:W-:Y:S01]  /*34a0*/  ULOP3.LUT UR18, UR6, 0xffff, URZ, 0xc0, !UPT ;  /* 0x0000ffff06127892 */ /* 0x000fe2000f8ec0ff */
[----:B------:R-:W-:Y:S01]  /*34b0*/  UMOV UR52, 0x0 ;  /* 0x0000000000347882 */ /* 0x000fe20000000000 */
[----:B------:R-:W-:Y:S01]  /*34c0*/  UMOV UR53, 0x10190010 ;  /* 0x1019001000357882 */ /* 0x000fe20000000000 */
[----:B------:R-:W-:Y:S01]  /*34d0*/  UMOV UR46, 0x0 ;  /* 0x00000000002e7882 */ /* 0x000fe20000000000 */
[----:B------:R-:W-:Y:S01]  /*34e0*/  UMOV UR47, 0x10190010 ;  /* 0x10190010002f7882 */ /* 0x000fe20000000000 */
[----:B------:R-:W-:Y:S01]  /*34f0*/  UMOV UR44, 0x0 ;  /* 0x00000000002c7882 */ /* 0x000fe20000000000 */
[----:B------:R-:W-:Y:S01]  /*3500*/  UMOV UR45, 0x10190010 ;  /* 0x10190010002d7882 */ /* 0x000fe20000000000 */
[----:B------:R-:W-:Y:S01]  /*3510*/  UMOV UR36, 0x0 ;  /* 0x0000000000247882 */ /* 0x000fe20000000000 */
[----:B------:R-:W-:Y:S01]  /*3520*/  UMOV UR37, 0x10190010 ;  /* 0x1019001000257882 */ /* 0x000fe20000000000 */
[----:B------:R-:W-:Y:S01]  /*3530*/  ULOP3.LUT UR11, UR6, 0xffff, URZ, 0xc0, !UPT ;  /* 0x0000ffff060b7892 */ /* 0x000fe2000f8ec0ff */
[----:B------:R-:W-:Y:S01]  /*3540*/  UMOV UR34, 0x0 ;  /* 0x0000000000227882 */ /* 0x000fe20000000000 */
[----:B------:R-:W-:Y:S01]  /*3550*/  UMOV UR35, 0x10200010 ;  /* 0x1020001000237882 */ /* 0x000fe20000000000 */
[----:B------:R-:W-:Y:S01]  /*3560*/  UMOV UR28, 0x0 ;  /* 0x00000000001c7882 */ /* 0x000fe20000000000 */
[----:B------:R-:W-:Y:S01]  /*3570*/  UMOV UR29, 0x10200010 ;  /* 0x10200010001d7882 */ /* 0x000fe20000000000 */
[----:B------:R-:W-:Y:S01]  /*3580*/  UMOV UR26, 0x0 ;  /* 0x00000000001a7882 */ /* 0x000fe20000000000 */
[----:B------:R-:W-:Y:S01]  /*3590*/  UMOV UR27, 0x10200010 ;  /* 0x10200010001b7882 */ /* 0x000fe20000000000 */
[----:B------:R-:W-:-:S02]  /*35a0*/  UIADD3 UR10, UPT, UPT, UR4, 0x220, URZ ;  /* 0x00000220040a7890 */ /* 0x000fc4000fffe0ff */
[----:B------:R-:W-:Y:S02]  /*35b0*/  ULOP3.LUT UR9, UR6, 0xffff, URZ, 0xc0, !UPT ;  /* 0x0000ffff06097892 */ /* 0x000fe4000f8ec0ff */
[----:B------:R-:W-:Y:S02]  /*35c0*/  UIADD3 UR17, UPT, UPT, UR4, 0x8, URZ ;  /* 0x0000000804117890 */ /* 0x000fe4000fffe0ff */
[----:B------:R-:W-:Y:S02]  /*35d0*/  ULOP3.LUT UR8, UR6, 0xffff, URZ, 0xc0, !UPT ;  /* 0x0000ffff06087892 */ /* 0x000fe4000f8ec0ff */
[----:B------:R-:W-:Y:S02]  /*35e0*/  UIADD3 UR16, UPT, UPT, UR4, 0x240, URZ ;  /* 0x0000024004107890 */ /* 0x000fe4000fffe0ff */
[----:B------:R-:W-:Y:S02]  /*35f0*/  ULOP3.LUT UR24, UR6, 0xffff, URZ, 0xc0, !UPT ;  /* 0x0000ffff06187892 */ /* 0x000fe4000f8ec0ff */
[----:B------:R-:W-:Y:S01]  /*3600*/  @!UP0 ULOP3.LUT UR21, URZ, UR25, URZ, 0x33, !UPT ;  /* 0x00000019ff158292 */ /* 0x000fe2000f8e33ff */
        /* <DEDUP_REMOVED lines=10> */
[----:B--23--:R-:W-:-:S05]  /*36b0*/  UMOV UR57, 0xc0004010 ;  /* 0xc000401000397882 */ /* 0x00cfca0000000000 */
.L_x_53:
[----:B------:R-:W-:Y:S01]  /*36c0*/  UIADD3 UR20, UPT, UPT, UR13, UR20, URZ ;  /* 0x000000140d147290 */ /* 0x000fe2000fffe0ff */
[----:B-12---:R-:W-:Y:S11]  /*36d0*/  BRA.U UP1, `(.L_x_41) ;  /* 0x0000000901cc7547 */ /* 0x006ff6000b800000 */
[----:B------:R-:W-:Y:S01]  /*36e0*/  SHF.L.U32 R4, R11, 0x1f, RZ ;  /* 0x0000001f0b047819 */ /* 0x000fe200000006ff */
[----:B------:R-:W-:-:S03]  /*36f0*/  ULEA UR39, UR5, UR4, 0x3 ;  /* 0x0000000405277291 */ /* 0x000fc6000f8e18ff */
[----:B------:R-:W1:Y:S02]  /*3700*/  SYNCS.PHASECHK.TRANS64.TRYWAIT P0, [UR4], R4 ;  /* 0x00000004ff0075a7 */ /* 0x000e640008001104 */
[----:B-1----:R-:W-:Y:S07]  /*3710*/  @!P0 BRA `(.L_x_42) ;  /* 0x00000080005c8947 */ /* 0x002fee0003800000 */
.L_x_110:
[----:B------:R-:W-:Y:S01]  /*3720*/  IMAD.U32 R3, R10, -0x80000000, RZ ;  /* 0x800000000a037824 */ /* 0x000fe200078e00ff */
[----:B------:R-:W-:Y:S01]  /*3730*/  UIMAD UR6, UR5, 0x1800, UR4 ;  /* 0x00001800050678a4 */ /* 0x000fe2000f8e0204 */
[----:B-1----:R-:W-:Y:S02]  /*3740*/  IMAD.MOV.U32 R2, RZ, RZ, RZ ;  /* 0x000000ffff027224 */ /* 0x002fe400078e00ff */
[----:B------:R-:W1:Y:S01]  /*3750*/  SYNCS.PHASECHK.TRANS64.TRYWAIT P0, [UR39+0x10], R3 ;  /* 0x00001003ff0075a7 */ /* 0x000e620008001127 */
[----:B------:R-:W-:Y:S02]  /*3760*/  UIADD3 UR6, UPT, UPT, UR6, 0x6800, URZ ;  /* 0x0000680006067890 */ /* 0x000fe4000fffe0ff */
[C---:B------:R-:W-:Y:S02]  /*3770*/  R2UR UR33, R2.reuse ;  /* 0x00000000022172ca */ /* 0x040fe400000e0000 */
[----:B------:R-:W-:Y:S01]  /*3780*/  USHF.R.U32.HI UR6, URZ, 0x4, UR6 ;  /* 0x00000004ff067899 */ /* 0x000fe20008011606 */
[----:B------:R-:W-:-:S02]  /*3790*/  R2UR UR38, R2 ;  /* 0x00000000022672ca */ /* 0x000fc400000e0000 */
[----:B------:R-:W-:Y:S01]  /*37a0*/  R2UR UR32, R2 ;  /* 0x00000000022072ca */ /* 0x000fe200000e0000 */
[----:B------:R-:W-:-:S04]  /*37b0*/  ULOP3.LUT UR6, UR6, 0x3fc0, URZ, 0xc0, !UPT ;  /* 0x00003fc006067892 */ /* 0x000fc8000f8ec0ff */
[----:B------:R-:W-:Y:S01]  /*37c0*/  ULOP3.LUT UR6, UR6, 0x10000, URZ, 0xfc, !UPT ;  /* 0x0001000006067892 */ /* 0x000fe2000f8efcff */
[----:B-1----:R-:W-:Y:S11]  /*37d0*/  @!P0 BRA `(.L_x_43) ;  /* 0x0000008000488947 */ /* 0x002ff60003800000 */
.L_x_112:
[----:B------:R-:W-:Y:S02]  /*37e0*/  UIADD3 UR42, UPT, UPT, UR6, 0x80, URZ ;  /* 0x00000080062a7890 */ /* 0x000fe4000fffe0ff */
[----:B------:R-:W-:Y:S02]  /*37f0*/  UIADD3 UR40, UPT, UPT, UR6, 0x100, URZ ;  /* 0x0000010006287890 */ /* 0x000fe4000fffe0ff */
[----:B------:R-:W-:Y:S01]  /*3800*/  UIADD3 UR39, UPT, UPT, UR39, 0x118, URZ ;  /* 0x0000011827277890 */ /* 0x000fe2000fffe0ff */
[----:B------:R-:W-:Y:S01]  /*3810*/  UMOV UR70, UR6 ;  /* 0x0000000600467c82 */ /* 0x000fe20008000000 */
[----:B------:R-:W-:Y:S01]  /*3820*/  UMOV UR71, 0xc0004010 ;  /* 0xc000401000477882 */ /* 0x000fe20000000000 */
[----:B------:R-:W-:Y:S01]  /*3830*/  UMOV UR43, 0xc0004010 ;  /* 0xc0004010002b7882 */ /* 0x000fe20000000000 */
[----:B------:R-:W-:Y:S01]  /*3840*/  UMOV UR41, 0xc0004010 ;  /* 0xc000401000297882 */ /* 0x000fe20000000000 */
[----:B------:R2:W-:Y:S01]  /*3850*/  UTCQMMA.2CTA gdesc[UR68], gdesc[UR70], tmem[UR33], tmem[UR54], idesc[UR55], !UPT ;  /* 0x00ff3646440075ea */ /* 0x0005e2000fa00321 */
[----:B------:R-:W-:Y:S01]  /*3860*/  UMOV UR25, 0x3 ;  /* 0x0000000300197882 */ /* 0x000fe20000000000 */
[----:B------:R3:W-:Y:S01]  /*3870*/  UTCQMMA.2CTA gdesc[UR58], gdesc[UR42], tmem[UR38], tmem[UR50], idesc[UR51], UPT ;  /* 0x00ff322a3a0075ea */ /* 0x0007e2000ba00326 */
[----:B------:R3:W-:Y:S01]  /*3880*/  UTCQMMA.2CTA gdesc[UR56], gdesc[UR40], tmem[UR32], tmem[UR48], idesc[UR49], UPT ;  /* 0x00ff3028380075ea */ /* 0x0007e2000ba00320 */
[----:B------:R3:W-:Y:S01]  /*3890*/  UTCBAR.2CTA.MULTICAST [UR19], URZ, UR25 ;  /* 0x000000ff130073e9 */ /* 0x0007e20008200819 */
[----:B------:R-:W-:Y:S01]  /*38a0*/  UIADD3 UR5, UPT, UPT, UR5, 0x1, URZ ;  /* 0x0000000105057890 */ /* 0x000fe2000fffe0ff */
[----:B------:R3:W-:Y:S03]  /*38b0*/  UTCBAR.2CTA.MULTICAST [UR39], URZ, UR18 ;  /* 0x000000ff270073e9 */ /* 0x0007e60008200812 */
[----:B------:R-:W-:-:S04]  /*38c0*/  UISETP.NE.AND UP0, UPT, UR5, 0x21, UPT ;  /* 0x000000210500788c */ /* 0x000fc8000bf05270 */
[----:B------:R-:W-:Y:S02]  /*38d0*/  USEL UR6, UR5, URZ, UP0 ;  /* 0x000000ff05067287 */ /* 0x000fe40008000000 */
[----:B------:R-:W-:Y:S02]  /*38e0*/  USEL UR5, URZ, 0x1, UP0 ;  /* 0x00000001ff057887 */ /* 0x000fe40008000000 */
[----:B------:R-:W-:-:S04]  /*38f0*/  UISETP.GE.AND UP0, UPT, UR21, 0x1, UPT ;  /* 0x000000011500788c */ /* 0x000fc8000bf06270 */
[----:B------:R-:W-:Y:S01]  /*3900*/  LOP3.LUT R10, R10, UR5, RZ, 0x3c, !PT ;  /* 0x000000050a0a7c12 */ /* 0x000fe2000f8e3cff */
[----:B--2---:R-:W-:-:S04]  /*3910*/  UMOV UR33, URZ ;  /* 0x000000ff00217c82 */ /* 0x004fc80008000000 */
[----:B------:R-:W-:Y:S05]  /*3920*/  BRA.U !UP0, `(.L_x_44) ;  /* 0x0000000508607547 */ /* 0x000fea000b800000 */
[----:B------:R-:W-:Y:S01]  /*3930*/  HFMA2 R4, -RZ, RZ, 0, 0 ;  /* 0x00000000ff047431 */ /* 0x000fe200000001ff */
[----:B-1----:R-:W-:Y:S01]  /*3940*/  CS2R R2, SRZ ;  /* 0x0000000000027805 */ /* 0x002fe2000001ff00 */
[----:B------:R-:W-:Y:S01]  /*3950*/  UMOV UR33, URZ ;  /* 0x000000ff00217c82 */ /* 0x000fe20008000000 */
[----:B---3--:R-:W-:Y:S01]  /*3960*/  UMOV UR25, URZ ;  /* 0x000000ff00197c82 */ /* 0x008fe20008000000 */
.L_x_49:
[----:B----4-:R-:W-:Y:S01]  /*3970*/  ULEA UR32, UR6, UR4, 0x3 ;  /* 0x0000000406207291 */ /* 0x010fe2000f8e18ff */
[----:B-1----:R-:W-:Y:S02]  /*3980*/  SHF.L.U32 R7, R10, 0x1f, RZ ;  /* 0x0000001f0a077819 */ /* 0x002fe400000006ff */
[----:B------:R-:W-:Y:S06]  /*3990*/  SHF.L.U32 R9, R12, 0x1f, RZ ;  /* 0x0000001f0c097819 */ /* 0x000fec00000006ff */
[----:B------:R-:W1:Y:S02]  /*39a0*/  SYNCS.PHASECHK.TRANS64.TRYWAIT P0, [UR32+0x10], R7 ;  /* 0x00001007ff0075a7 */ /* 0x000e640008001120 */
[----:B-1----:R-:W-:Y:S05]  /*39b0*/  @!P0 BRA `(.L_x_45) ;  /* 0x0000007c00f08947 */ /* 0x002fea0003800000 */
.L_x_114:
[----:B------:R-:W-:Y:S01]  /*39c0*/  UIMAD UR5, UR6, 0x1800, UR4 ;  /* 0x00001800060578a4 */ /* 0x000fe2000f8e0204 */
[----:B------:R-:W2:Y:S01]  /*39d0*/  SYNCS.PHASECHK.TRANS64.TRYWAIT P0, [UR4+0x228], R9 ;  /* 0x00022809ff0075a7 */ /* 0x000ea20008001104 */
[----:B------:R-:W-:Y:S01]  /*39e0*/  UISETP.NE.U32.AND UP0, UPT, UR33, URZ, UPT ;  /* 0x000000ff2100728c */ /* 0x000fe2000bf05070 */
[----:B-1----:R-:W-:Y:S01]  /*39f0*/  IMAD.MOV.U32 R7, RZ, RZ, 0x40 ;  /* 0x00000040ff077424 */ /* 0x002fe200078e00ff */
[----:B------:R-:W-:Y:S01]  /*3a00*/  UIADD3 UR38, UPT, UPT, UR5, 0x6800, URZ ;  /* 0x0000680005267890 */ /* 0x000fe2000fffe0ff */
[----:B------:R-:W-:Y:S01]  /*3a10*/  IMAD.MOV.U32 R6, RZ, RZ, 0x100 ;  /* 0x00000100ff067424 */ /* 0x000fe200078e00ff */
[----:B------:R-:W-:Y:S01]  /*3a20*/  UMOV UR73, 0x4080 ;  /* 0x0000408000497882 */ /* 0x000fe20000000000 */
[----:B------:R-:W-:Y:S01]  /*3a30*/  IMAD.MOV.U32 R5, RZ, RZ, 0x48 ;  /* 0x00000048ff057424 */ /* 0x000fe200078e00ff */
[----:B------:R-:W-:Y:S01]  /*3a40*/  USHF.R.U32.HI UR38, URZ, 0x4, UR38 ;  /* 0x00000004ff267899 */ /* 0x000fe20008011626 */
[----:B------:R-:W-:Y:S01]  /*3a50*/  R2UR UR42, R7 ;  /* 0x00000000072a72ca */ /* 0x000fe200000e0000 */
[----:B------:R-:W-:Y:S01]  /*3a60*/  IMAD.MOV.U32 R7, RZ, RZ, 0x100 ;  /* 0x00000100ff077424 */ /* 0x000fe200078e00ff */
[----:B------:R-:W-:Y:S01]  /*3a70*/  R2UR UR43, R6 ;  /* 0x00000000062b72ca */ /* 0x000fe200000e0000 */
[----:B------:R-:W-:Y:S01]  /*3a80*/  ULOP3.LUT UR38, UR38, 0x3fc0, URZ, 0xc0, !UPT ;  /* 0x00003fc026267892 */ /* 0x000fe2000f8ec0ff */
[----:B------:R-:W-:Y:S01]  /*3a90*/  R2UR UR40, R5 ;  /* 0x00000000052872ca */ /* 0x000fe200000e0000 */
[----:B------:R-:W-:Y:S01]  /*3aa0*/  IMAD.MOV.U32 R6, RZ, RZ, 0x50 ;  /* 0x00000050ff067424 */ /* 0x000fe200078e00ff */
[----:B------:R-:W-:Y:S01]  /*3ab0*/  R2UR UR41, R7 ;  /* 0x00000000072972ca */ /* 0x000fe200000e0000 */
[----:B------:R-:W-:Y:S01]  /*3ac0*/  ULOP3.LUT UR72, UR38, 0x80000, URZ, 0xfc, !UPT ;  /* 0x0008000026487892 */ /* 0x000fe2000f8efcff */
[----:B------:R-:W-:Y:S01]  /*3ad0*/  IMAD.MOV.U32 R5, RZ, RZ, 0x100 ;  /* 0x00000100ff057424 */ /* 0x000fe200078e00ff */
[----:B------:R-:W-:Y:S01]  /*3ae0*/  UMOV UR77, 0x4080 ;  /* 0x00004080004d7882 */ /* 0x000fe20000000000 */
[----:B------:R-:W-:Y:S01]  /*3af0*/  R2UR UR38, R6 ;  /* 0x00000000062672ca */ /* 0x000fe200000e0000 */
[----:B------:R-:W-:Y:S02]  /*3b00*/  UIADD3 UR76, UPT, UPT, UR72, 0x20, URZ ;  /* 0x00000020484c7890 */ /* 0x000fe4000fffe0ff */
[----:B------:R-:W-:Y:S01]  /*3b10*/  UIADD3 UR74, UPT, UPT, UR72, 0x40, URZ ;  /* 0x00000040484a7890 */ /* 0x000fe2000fffe0ff */
[----:B------:R-:W-:Y:S01]  /*3b20*/  R2UR UR39, R5 ;  /* 0x00000000052772ca */ /* 0x000fe200000e0000 */
[----:B------:R-:W-:Y:S01]  /*3b30*/  UMOV UR75, 0x4080 ;  /* 0x00004080004b7882 */ /* 0x000fe20000000000 */
[----:B------:R-:W-:Y:S02]  /*3b40*/  @!UPT UIADD3 URZ, UPT, UPT, URZ, URZ, URZ ;  /* 0x000000fffffff290 */ /* 0x000fe4000fffe0ff */
[----:B--2---:R-:W-:Y:S11]  /*3b50*/  @!P0 BRA `(.L_x_46) ;  /* 0x0000007c00a48947 */ /* 0x004ff60003800000 */
.L_x_116:
[----:B------:R-:W-:Y:S01]  /*3b60*/  UTCQMMA.2CTA tmem[UR42], gdesc[UR72], tmem[UR43], tmem[UR52], idesc[UR53], UP0 ;  /* 0x00ff34482a0079ea */ /* 0x000fe2000820032b */
[----:B------:R2:W-:Y:S01]  /*3b70*/  UTCQMMA.2CTA tmem[UR40], gdesc[UR76], tmem[UR41], tmem[UR46], idesc[UR47], UPT ;  /* 0x00ff2e4c280079ea */ /* 0x0005e2000ba00329 */
[----:B------:R3:W-:Y:S01]  /*3b80*/  UTCQMMA.2CTA tmem[UR38], gdesc[UR74], tmem[UR39], tmem[UR44], idesc[UR45], UPT ;  /* 0x00ff2c4a260079ea */ /* 0x0007e2000ba00327 */
[----:B------:R-:W4:Y:S01]  /*3b90*/  SYNCS.PHASECHK.TRANS64.TRYWAIT P0, [UR4+0x230], R9 ;  /* 0x00023009ff0075a7 */ /* 0x000f220008001104 */
[----:B------:R-:W-:Y:S01]  /*3ba0*/  UIADD3 UR6, UPT, UPT, UR6, 0x1, URZ ;  /* 0x0000000106067890 */ /* 0x000fe2000fffe0ff */
[----:B------:R-:W-:Y:S01]  /*3bb0*/  IMAD.MOV.U32 R6, RZ, RZ, 0x58 ;  /* 0x00000058ff067424 */ /* 0x000fe200078e00ff */
[----:B------:R-:W-:Y:S01]  /*3bc0*/  UIADD3 UR70, UPT, UPT, UR32, 0x118, URZ ;  /* 0x0000011820467890 */ /* 0x000fe2000fffe0ff */
[----:B-1----:R-:W-:Y:S01]  /*3bd0*/  IMAD.MOV.U32 R5, RZ, RZ, 0x100 ;  /* 0x00000100ff057424 */ /* 0x002fe200078e00ff */
[----:B------:R-:W-:Y:S02]  /*3be0*/  UISETP.NE.AND UP0, UPT, UR6, 0x21, UPT ;  /* 0x000000210600788c */ /* 0x000fe4000bf05270 */
[----:B------:R-:W-:Y:S02]  /*3bf0*/  R2UR UR5, R6 ;  /* 0x00000000060572ca */ /* 0x000fe400000e0000 */
[----:B------:R-:W-:Y:S01]  /*3c00*/  USEL UR6, UR6, URZ, UP0 ;  /* 0x000000ff06067287 */ /* 0x000fe20008000000 */
[----:B------:R-:W-:Y:S03]  /*3c10*/  R2UR UR33, R5 ;  /* 0x00000000052172ca */ /* 0x000fe600000e0000 */
[----:B------:R-:W-:Y:S02]  /*3c20*/  ULEA UR32, UR6, UR4, 0x3 ;  /* 0x0000000406207291 */ /* 0x000fe4000f8e18ff */
[----:B--2---:R-:W-:Y:S02]  /*3c30*/  USEL UR40, URZ, 0x1, UP0 ;  /* 0x00000001ff287887 */ /* 0x004fe40008000000 */
[----:B---3--:R-:W-:Y:S04]  /*3c40*/  UIADD3 UR38, UPT, UPT, UR72, 0x60, URZ ;  /* 0x0000006048267890 */ /* 0x008fe8000fffe0ff */
[----:B------:R-:W-:Y:S01]  /*3c50*/  LOP3.LUT R10, R10, UR40, RZ, 0x3c, !PT ;  /* 0x000000280a0a7c12 */ /* 0x000fe2000f8e3cff */
[----:B----4-:R-:W-:Y:S07]  /*3c60*/  @!P0 BRA `(.L_x_47) ;  /* 0x0000007c00808947 */ /* 0x010fee0003800000 */
.L_x_118:
[----:B-1----:R-:W-:Y:S01]  /*3c70*/  SHF.L.U32 R7, R10, 0x1f, RZ ;  /* 0x0000001f0a077819 */ /* 0x002fe200000006ff */
[----:B------:R-:W-:Y:S02]  /*3c80*/  UMOV UR39, 0x4080 ;  /* 0x0000408000277882 */ /* 0x000fe40000000000 */
[----:B------:R1:W-:Y:S01]  /*3c90*/  UTCQMMA.2CTA tmem[UR5], gdesc[UR38], tmem[UR33], tmem[UR36], idesc[UR37], UPT ;  /* 0x00ff2426050079ea */ /* 0x0003e2000ba00321 */
[----:B------:R1:W-:Y:S01]  /*3ca0*/  UTCBAR.2CTA.MULTICAST [UR70], URZ, UR11 ;  /* 0x000000ff460073e9 */ /* 0x0003e2000820080b */
[----:B------:R-:W2:Y:S02]  /*3cb0*/  SYNCS.PHASECHK.TRANS64.TRYWAIT P0, [UR32+0x10], R7 ;  /* 0x00001007ff0075a7 */ /* 0x000ea40008001120 */
[----:B-12---:R-:W-:Y:S05]  /*3cc0*/  @!P0 BRA `(.L_x_48) ;  /* 0x0000007c00888947 */ /* 0x006fea0003800000 */
.L_x_120:
[----:B------:R-:W-:Y:S01]  /*3cd0*/  UIMAD UR5, UR6, 0x1800, UR4 ;  /* 0x00001800060578a4 */ /* 0x000fe2000f8e0204 */
[----:B------:R-:W-:Y:S01]  /*3ce0*/  R2UR UR39, R4 ;  /* 0x00000000042772ca */ /* 0x000fe200000e0000 */
[----:B------:R-:W-:Y:S01]  /*3cf0*/  UIADD3 UR40, UPT, UPT, UR32, 0x118, URZ ;  /* 0x0000011820287890 */ /* 0x000fe2000fffe0ff */
[----:B------:R-:W-:Y:S01]  /*3d00*/  R2UR UR38, R3 ;  /* 0x00000000032672ca */ /* 0x000fe200000e0000 */
[----:B------:R-:W-:Y:S01]  /*3d10*/  UIADD3 UR33, UPT, UPT, UR5, 0x6800, URZ ;  /* 0x0000680005217890 */ /* 0x000fe2000fffe0ff */
[----:B------:R-:W-:Y:S01]  /*3d20*/  LOP3.LUT R12, R12, 0x1, RZ, 0x3c, !PT ;  /* 0x000000010c0c7812 */ /* 0x000fe200078e3cff */
[----:B------:R-:W-:Y:S02]  /*3d30*/  UIADD3 UR42, UPT, UPT, UR6, 0x1, URZ ;  /* 0x00000001062a7890 */ /* 0x000fe4000fffe0ff */
[----:B------:R-:W-:Y:S02]  /*3d40*/  USHF.R.U32.HI UR33, URZ, 0x4, UR33 ;  /* 0x00000004ff217899 */ /* 0x000fe40008011621 */
[----:B------:R-:W-:Y:S02]  /*3d50*/  UISETP.NE.AND UP0, UPT, UR42, 0x21, UPT ;  /* 0x000000212a00788c */ /* 0x000fe4000bf05270 */
[----:B------:R-:W-:Y:S02]  /*3d60*/  ULOP3.LUT UR33, UR33, 0x3fc0, URZ, 0xc0, !UPT ;  /* 0x00003fc021217892 */ /* 0x000fe4000f8ec0ff */
[----:B------:R-:W-:Y:S02]  /*3d70*/  UIADD3 UR25, UPT, UPT, UR25, 0x1, URZ ;  /* 0x0000000119197890 */ /* 0x000fe4000fffe0ff */
[----:B------:R-:W-:Y:S02]  /*3d80*/  ULOP3.LUT UR74, UR33, 0x10000, URZ, 0xfc, !UPT ;  /* 0x00010000214a7892 */ /* 0x000fe4000f8efcff */
[----:B------:R-:W-:Y:S01]  /*3d90*/  USEL UR41, URZ, 0x1, UP0 ;  /* 0x00000001ff297887 */ /* 0x000fe20008000000 */
[----:B------:R-:W-:Y:S01]  /*3da0*/  R2UR UR33, R2 ;  /* 0x00000000022172ca */ /* 0x000fe200000e0000 */
[----:B------:R-:W-:Y:S02]  /*3db0*/  UIADD3 UR72, UPT, UPT, UR74, 0x80, URZ ;  /* 0x000000804a487890 */ /* 0x000fe4000fffe0ff */
[----:B------:R-:W-:Y:S02]  /*3dc0*/  UIADD3 UR70, UPT, UPT, UR74, 0x100, URZ ;  /* 0x000001004a467890 */ /* 0x000fe4000fffe0ff */
[----:B------:R-:W-:Y:S01]  /*3dd0*/  USEL UR6, UR42, URZ, UP0 ;  /* 0x000000ff2a067287 */ /* 0x000fe20008000000 */
[----:B------:R-:W-:Y:S01]  /*3de0*/  LOP3.LUT R10, R10, UR41, RZ, 0x3c, !PT ;  /* 0x000000290a0a7c12 */ /* 0x000fe2000f8e3cff */
[----:B------:R-:W-:Y:S01]  /*3df0*/  UISETP.NE.AND UP0, UPT, UR25, UR21, UPT ;  /* 0x000000151900728c */ /* 0x000fe2000bf05270 */
[----:B------:R-:W-:Y:S01]  /*3e00*/  UMOV UR75, 0xc0004010 ;  /* 0xc0004010004b7882 */ /* 0x000fe20000000000 */
[----:B------:R-:W-:Y:S01]  /*3e10*/  UMOV UR73, 0xc0004010 ;  /* 0xc000401000497882 */ /* 0x000fe20000000000 */
[----:B------:R-:W-:Y:S01]  /*3e20*/  UTCQMMA.2CTA gdesc[UR68], gdesc[UR74], tmem[UR39], tmem[UR34], idesc[UR35], !UPT ;  /* 0x00ff224a440075ea */ /* 0x000fe2000fa00327 */
[----:B------:R-:W-:Y:S01]  /*3e30*/  UMOV UR71, 0xc0004010 ;  /* 0xc000401000477882 */ /* 0x000fe20000000000 */
[----:B------:R-:W-:Y:S01]  /*3e40*/  UTCQMMA.2CTA gdesc[UR58], gdesc[UR72], tmem[UR38], tmem[UR28], idesc[UR29], UPT ;  /* 0x00ff1c483a0075ea */ /* 0x000fe2000ba00326 */
[----:B------:R-:W-:Y:S01]  /*3e50*/  UMOV UR32, 0x3 ;  /* 0x0000000300207882 */ /* 0x000fe20000000000 */
[----:B------:R2:W-:Y:S01]  /*3e60*/  UTCQMMA.2CTA gdesc[UR56], gdesc[UR70], tmem[UR33], tmem[UR26], idesc[UR27], UPT ;  /* 0x00ff1a46380075ea */ /* 0x0005e2000ba00321 */
[----:B------:R4:W-:Y:S01]  /*3e70*/  UTCBAR.2CTA.MULTICAST [UR10], URZ, UR32 ;  /* 0x000000ff0a0073e9 */ /* 0x0009e20008200820 */
[----:B------:R4:W-:Y:S01]  /*3e80*/  UTCBAR.2CTA.MULTICAST [UR40], URZ, UR9 ;  /* 0x000000ff280073e9 */ /* 0x0009e20008200809 */
[----:B--2---:R-:W-:Y:S01]  /*3e90*/  UMOV UR33, 0x1 ;  /* 0x0000000100217882 */ /* 0x004fe20000000000 */
[----:B------:R-:W-:Y:S05]  /*3ea0*/  BRA.U UP0, `(.L_x_49) ;  /* 0xfffffff900b07547 */ /* 0x000fea000b83ffff */
.L_x_44:
[----:B---3--:R-:W-:Y:S01]  /*3eb0*/  ULEA UR41, UR6, UR4, 0x3 ;  /* 0x0000000406297291 */ /* 0x008fe2000f8e18ff */
[----:B------:R-:W-:Y:S01]  /*3ec0*/  SHF.L.U32 R4, R10, 0x1f, RZ ;  /* 0x0000001f0a047819 */ /* 0x000fe200000006ff */
[----:B------:R2:W-:Y:S07]  /*3ed0*/  UTCBAR.2CTA.MULTICAST [UR17], URZ, UR8 ;  /* 0x000000ff110073e9 */ /* 0x0005ee0008200808 */
[----:B------:R-:W3:Y:S02]  /*3ee0*/  SYNCS.PHASECHK.TRANS64.TRYWAIT P0, [UR41+0x10], R4 ;  /* 0x00001004ff0075a7 */ /* 0x000ee40008001129 */
[----:B--23--:R-:W-:Y:S05]  /*3ef0*/  @!P0 BRA `(.L_x_50) ;  /* 0x0000007c00188947 */ /* 0x00cfea0003800000 */
.L_x_122:
[----:B------:R-:W-:Y:S01]  /*3f00*/  IMAD.U32 R3, R12, -0x80000000, RZ ;  /* 0x800000000c037824 */ /* 0x000fe200078e00ff */
[----:B------:R-:W-:Y:S01]  /*3f10*/  UIMAD UR25, UR6, 0x1800, UR4 ;  /* 0x00001800061978a4 */ /* 0x000fe2000f8e0204 */
[----:B-1----:R-:W-:Y:S01]  /*3f20*/  IMAD.MOV.U32 R2, RZ, RZ, 0x40 ;  /* 0x00000040ff027424 */ /* 0x002fe200078e00ff */
[----:B------:R-:W-:Y:S01]  /*3f30*/  UISETP.NE.U32.AND UP0, UPT, UR33, URZ, UPT ;  /* 0x000000ff2100728c */ /* 0x000fe2000bf05070 */
[----:B------:R-:W1:Y:S01]  /*3f40*/  SYNCS.PHASECHK.TRANS64.TRYWAIT P0, [UR4+0x228], R3 ;  /* 0x00022803ff0075a7 */ /* 0x000e620008001104 */
[----:B------:R-:W-:Y:S02]  /*3f50*/  UIADD3 UR25, UPT, UPT, UR25, 0x6800, URZ ;  /* 0x0000680019197890 */ /* 0x000fe4000fffe0ff */
[----:B------:R-:W-:Y:S01]  /*3f60*/  R2UR UR39, R2 ;  /* 0x00000000022772ca */ /* 0x000fe200000e0000 */
[----:B------:R-:W-:Y:S01]  /*3f70*/  IMAD.MOV.U32 R2, RZ, RZ, 0x100 ;  /* 0x00000100ff027424 */ /* 0x000fe200078e00ff */
[----:B------:R-:W-:Y:S01]  /*3f80*/  USHF.R.U32.HI UR25, URZ, 0x4, UR25 ;  /* 0x00000004ff197899 */ /* 0x000fe20008011619 */
[----:B------:R-:W-:Y:S01]  /*3f90*/  UMOV UR73, 0x4080 ;  /* 0x0000408000497882 */ /* 0x000fe20000000000 */
[----:B------:R-:W-:-:S02]  /*3fa0*/  UMOV UR77, 0x4080 ;  /* 0x00004080004d7882 */ /* 0x000fc40000000000 */
[----:B----4-:R-:W-:Y:S01]  /*3fb0*/  R2UR UR40, R2 ;  /* 0x00000000022872ca */ /* 0x010fe200000e0000 */
[----:B------:R-:W-:Y:S01]  /*3fc0*/  HFMA2 R2, -RZ, RZ, 0, 4.291534423828125e-06 ;  /* 0x00000048ff027431 */ /* 0x000fe200000001ff */
[----:B------:R-:W-:Y:S01]  /*3fd0*/  ULOP3.LUT UR25, UR25, 0x3fc0, URZ, 0xc0, !UPT ;  /* 0x00003fc019197892 */ /* 0x000fe2000f8ec0ff */
[----:B------:R-:W-:-:S03]  /*3fe0*/  UMOV UR75, 0x4080 ;  /* 0x00004080004b7882 */ /* 0x000fc60000000000 */
[----:B------:R-:W-:-:S04]  /*3ff0*/  ULOP3.LUT UR72, UR25, 0x80000, URZ, 0xfc, !UPT ;  /* 0x0008000019487892 */ /* 0x000fc8000f8efcff */
[----:B------:R-:W-:Y:S01]  /*4000*/  UIADD3 UR76, UPT, UPT, UR72, 0x20, URZ ;  /* 0x00000020484c7890 */ /* 0x000fe2000fffe0ff */
[----:B------:R-:W-:Y:S01]  /*4010*/  R2UR UR32, R2 ;  /* 0x00000000022072ca */ /* 0x000fe200000e0000 */
[----:B------:R-:W-:Y:S01]  /*4020*/  IMAD.MOV.U32 R2, RZ, RZ, 0x100 ;  /* 0x00000100ff027424 */ /* 0x000fe200078e00ff */
[----:B------:R-:W-:-:S04]  /*4030*/  UIADD3 UR74, UPT, UPT, UR72, 0x40, URZ ;  /* 0x00000040484a7890 */ /* 0x000fc8000fffe0ff */
[----:B------:R-:W-:Y:S01]  /*4040*/  R2UR UR38, R2 ;  /* 0x00000000022672ca */ /* 0x000fe200000e0000 */
[----:B------:R-:W-:-:S05]  /*4050*/  IMAD.MOV.U32 R2, RZ, RZ, 0x50 ;  /* 0x00000050ff027424 */ /* 0x000fca00078e00ff */
[----:B------:R-:W-:Y:S02]  /*4060*/  R2UR UR5, R2 ;  /* 0x00000000020572ca */ /* 0x000fe400000e0000 */
[----:B------:R-:W-:-:S04]  /*4070*/  MOV R2, 0x100 ;  /* 0x0000010000027802 */ /* 0x000fc80000000f00 */
[----:B------:R-:W-:Y:S01]  /*4080*/  R2UR UR25, R2 ;  /* 0x00000000021972ca */ /* 0x000fe200000e0000 */
[----:B-1----:R-:W-:-:S14]  /*4090*/  @!P0 BRA `(.L_x_51) ;  /* 0x0000007800cc8947 */ /* 0x002fdc0003800000 */
.L_x_124:
[----:B------:R2:W-:Y:S01]  /*40a0*/  UTCQMMA.2CTA tmem[UR39], gdesc[UR72], tmem[UR40], tmem[UR66], idesc[UR67], UP0 ;  /* 0x00ff4248270079ea */ /* 0x0005e20008200328 */
[----:B------:R2:W-:Y:S01]  /*40b0*/  UTCQMMA.2CTA tmem[UR32], gdesc[UR76], tmem[UR38], tmem[UR64], idesc[UR65], UPT ;  /* 0x00ff404c200079ea */ /* 0x0005e2000ba00326 */
[----:B------:R2:W-:Y:S01]  /*40c0*/  UTCQMMA.2CTA tmem[UR5], gdesc[UR74], tmem[UR25], tmem[UR62], idesc[UR63], UPT ;  /* 0x00ff3e4a050079ea */ /* 0x0005e2000ba00319 */
[----:B------:R-:W3:Y:S01]  /*40d0*/  SYNCS.PHASECHK.TRANS64.TRYWAIT P0, [UR4+0x230], R3 ;  /* 0x00023003ff0075a7 */ /* 0x000ee20008001104 */
[----:B-1----:R-:W-:Y:S01]  /*40e0*/  IMAD.MOV.U32 R2, RZ, RZ, 0x58 ;  /* 0x00000058ff027424 */ /* 0x002fe200078e00ff */
[----:B------:R-:W-:Y:S02]  /*40f0*/  UIADD3 UR41, UPT, UPT, UR41, 0x118, URZ ;  /* 0x0000011829297890 */ /* 0x000fe4000fffe0ff */
[----:B------:R-:W-:Y:S02]  /*4100*/  UIADD3 UR70, UPT, UPT, UR72, 0x60, URZ ;  /* 0x0000006048467890 */ /* 0x000fe4000fffe0ff */
[----:B------:R-:W-:Y:S01]  /*4110*/  R2UR UR33, R2 ;  /* 0x00000000022172ca */ /* 0x000fe200000e0000 */
[----:B------:R-:W-:-:S05]  /*4120*/  IMAD.MOV.U32 R2, RZ, RZ, 0x100 ;  /* 0x00000100ff027424 */ /* 0x000fca00078e00ff */
[----:B------:R-:W-:Y:S01]  /*4130*/  R2UR UR42, R2 ;  /* 0x00000000022a72ca */ /* 0x000fe200000e0000 */
[----:B--23--:R-:W-:-:S14]  /*4140*/  @!P0 BRA `(.L_x_52) ;  /* 0x0000007800c08947 */ /* 0x00cfdc0003800000 */
.L_x_126:
[----:B------:R-:W-:Y:S01]  /*4150*/  UMOV UR71, 0x4080 ;  /* 0x0000408000477882 */ /* 0x000fe20000000000 */
[----:B------:R-:W-:Y:S01]  /*4160*/  UMOV UR25, 0x3 ;  /* 0x0000000300197882 */ /* 0x000fe20000000000 */
[----:B------:R2:W-:Y:S01]  /*4170*/  UTCQMMA.2CTA tmem[UR33], gdesc[UR70], tmem[UR42], tmem[UR60], idesc[UR61], UPT ;  /* 0x00ff3c46210079ea */ /* 0x0005e2000ba0032a */
[----:B------:R2:W-:Y:S01]  /*4180*/  UTCBAR.2CTA.MULTICAST [UR16], URZ, UR25 ;  /* 0x000000ff100073e9 */ /* 0x0005e20008200819 */
[----:B------:R2:W-:Y:S01]  /*4190*/  UTCBAR.2CTA.MULTICAST [UR41], URZ, UR24 ;  /* 0x000000ff290073e9 */ /* 0x0005e20008200818 */
[----:B------:R-:W-:Y:S01]  /*41a0*/  UIADD3 UR5, UPT, UPT, UR6, 0x1, URZ ;  /* 0x0000000106057890 */ /* 0x000fe2000fffe0ff */
[----:B------:R-:W-:Y:S02]  /*41b0*/  LOP3.LUT R11, R11, 0x1, RZ, 0x3c, !PT ;  /* 0x000000010b0b7812 */ /* 0x000fe400078e3cff */
[----:B------:R-:W-:Y:S01]  /*41c0*/  LOP3.LUT R12, R12, 0x1, RZ, 0x3c, !PT ;  /* 0x000000010c0c7812 */ /* 0x000fe200078e3cff */
[----:B------:R-:W-:-:S04]  /*41d0*/  UISETP.NE.AND UP0, UPT, UR5, 0x21, UPT ;  /* 0x000000210500788c */ /* 0x000fc8000bf05270 */
[----:B------:R-:W-:Y:S02]  /*41e0*/  USEL UR6, URZ, 0x1, UP0 ;  /* 0x00000001ff067887 */ /* 0x000fe40008000000 */
[----:B------:R-:W-:-:S04]  /*41f0*/  USEL UR5, UR5, URZ, UP0 ;  /* 0x000000ff05057287 */ /* 0x000fc80008000000 */
[----:B------:R-:W-:-:S08]  /*4200*/  LOP3.LUT R10, R10, UR6, RZ, 0x3c, !PT ;  /* 0x000000060a0a7c12 */ /* 0x000fd0000f8e3cff */
.L_x_41:
[----:B------:R-:W-:-:S09]  /*4210*/  UISETP.GE.AND UP0, UPT, UR20, UR12, UPT ;  /* 0x0000000c1400728c */ /* 0x000fd2000bf06270 */
[----:B------:R-:W-:Y:S05]  /*4220*/  BRA.U !UP0, `(.L_x_53) ;  /* 0xfffffff508247547 */ /* 0x000fea000b83ffff */
.L_x_40:
[----:B------:R-:W3:Y:S01]  /*4230*/  S2UR UR5, SR_CgaCtaId ;  /* 0x00000000000579c3 */ /* 0x000ee20000008800 */
[----:B------:R-:W-:Y:S01]  /*4240*/  ELECT P0, URZ, PT ;  /* 0x0000000000ff782f */ /* 0x000fe20003800000 */
[----:B------:R-:W-:-:S06]  /*4250*/  IMAD.MOV.U32 R3, RZ, RZ, 0x1 ;  /* 0x00000001ff037424 */ /* 0x000fcc00078e00ff */
[----:B------:R-:W-:Y:S01]  /*4260*/  UVIRTCOUNT.DEALLOC.SMPOOL 0x80 ;  /* 0x000000800000784c */ /* 0x000fe20000000000 */
[----:B------:R-:W-:-:S05]  /*4270*/  IMAD.MOV.U32 R6, RZ, RZ, 0x1 ;  /* 0x00000001ff067424 */ /* 0x000fca00078e00ff */
[----:B-1----:R-:W-:Y:S01]  /*4280*/  @P0 MOV R5, 0x40 ;  /* 0x0000004000050802 */ /* 0x002fe20000000f00 */
[----:B---3--:R-:W-:Y:S01]  /*4290*/  @P0 IMAD.U32 R8, RZ, RZ, UR5 ;  /* 0x00000005ff080e24 */ /* 0x008fe2000f8e00ff */
[----:B------:R-:W-:-:S04]  /*42a0*/  UIADD3 UR5, UPT, UPT, UR4, 0x290, URZ ;  /* 0x0000029004057890 */ /* 0x000fc8000fffe0ff */
[C---:B------:R-:W-:Y:S02]  /*42b0*/  @P0 LEA R2, R8.reuse, R5, 0x18 ;  /* 0x0000000508020211 */ /* 0x040fe400078ec0ff */
[----:B------:R-:W-:Y:S01]  /*42c0*/  IMAD.U32 R4, RZ, RZ, UR5 ;  /* 0x00000005ff047e24 */ /* 0x000fe2000f8e00ff */
[----:B------:R-:W-:Y:S02]  /*42d0*/  LOP3.LUT R5, R8, 0x1, RZ, 0x3c, !PT ;  /* 0x0000000108057812 */ /* 0x000fe400078e3cff */
[----:B------:R1:W-:Y:S02]  /*42e0*/  @P0 STS.U8 [R2], R3 ;  /* 0x0000000302000388 */ /* 0x0003e40000000000 */
[----:B------:R-:W-:Y:S01]  /*42f0*/  PRMT R5, R5, 0x654, R4 ;  /* 0x0000065405057816 */ /* 0x000fe20000000004 */
[----:B------:R-:W3:Y:S08]  /*4300*/  S2UR UR5, SR_CgaCtaId ;  /* 0x00000000000579c3 */ /* 0x000ef00000008800 */
[----:B------:R-:W-:Y:S06]  /*4310*/  BAR.SYNC.DEFER_BLOCKING 0x2, 0x120 ;  /* 0x0084800000007b1d */ /* 0x000fec0000010000 */
[----:B------:R1:W-:Y:S01]  /*4320*/  SYNCS.ARRIVE.TRANS64.RED.ART0 RZ, [R5+URZ], R6 ;  /* 0x0000000605ff79a7 */ /* 0x0003e200085004ff */
[----:B------:R-:W4:Y:S02]  /*4330*/  SYNCS.PHASECHK.TRANS64.TRYWAIT P0, [UR4+0x290], RZ ;  /* 0x000290ffff0075a7 */ /* 0x000f240008001104 */
[----:B-1-34-:R-:W-:Y:S05]  /*4340*/  @!P0 BRA `(.L_x_54) ;  /* 0x0000007800608947 */ /* 0x01afea0003800000 */
.L_x_128:
[----:B------:R-:W-:Y:S01]  /*4350*/  NOP ;  /* 0x0000000000007918 */ /* 0x000fe20000000000 */
[----:B------:R-:W-:Y:S01]  /*4360*/  UMOV UR4, 0x50 ;  /* 0x0000005000047882 */ /* 0x000fe20000000000 */
[----:B------:R-:W-:Y:S01]  /*4370*/  LOP3.LUT R4, R13, 0xffff, RZ, 0xc0, !PT ;  /* 0x0000ffff0d047812 */ /* 0x000fe200078ec0ff */
[----:B------:R-:W-:Y:S01]  /*4380*/  ULEA UR5, UR5, UR4, 0x18 ;  /* 0x0000000405057291 */ /* 0x000fe2000f8ec0ff */
[----:B------:R-:W-:Y:S02]  /*4390*/  IMAD.MOV.U32 R3, RZ, RZ, 0xffff ;  /* 0x0000ffffff037424 */ /* 0x000fe400078e00ff */
[----:B------:R-:W-:-:S04]  /*43a0*/  SHF.R.U32.HI R4, RZ, 0x5, R4 ;  /* 0x00000005ff047819 */ /* 0x000fc80000011604 */
[----:B------:R-:W-:Y:S01]  /*43b0*/  SHF.L.U32 R3, R3, R4, RZ ;  /* 0x0000000403037219 */ /* 0x000fe200000006ff */
[----:B------:R-:W-:Y:S01]  /*43c0*/  VIADD R5, R4, 0x10 ;  /* 0x0000001004057836 */ /* 0x000fe20000000000 */
[----:B-1----:R-:W1:Y:S04]  /*43d0*/  LDS R2, [UR5] ;  /* 0x00000005ff027984 */ /* 0x002e680008000800 */
[----:B------:R-:W-:-:S04]  /*43e0*/  SHF.L.U32 R6, R6, R5, RZ ;  /* 0x0000000506067219 */ /* 0x000fc800000006ff */
[----:B------:R-:W-:-:S04]  /*43f0*/  LOP3.LUT R5, R6, R3, RZ, 0xfc, !PT ;  /* 0x0000000306057212 */ /* 0x000fc800078efcff */
[C---:B------:R-:W-:Y:S02]  /*4400*/  LOP3.LUT R4, R5.reuse, 0xffff, RZ, 0xc0, !PT ;  /* 0x0000ffff05047812 */ /* 0x040fe400078ec0ff */
[----:B-1----:R-:W-:-:S04]  /*4410*/  LOP3.LUT R3, R5, 0xffff, R2, 0x80, !PT ;  /* 0x0000ffff05037812 */ /* 0x002fc800078e8002 */
[----:B------:R-:W-:-:S13]  /*4420*/  ISETP.NE.AND P0, PT, R3, R4, PT ;  /* 0x000000040300720c */ /* 0x000fda0003f05270 */
[----:B------:R-:W-:Y:S05]  /*4430*/  @P0 BRA `(.L_x_55) ;  /* 0x0000000000500947 */ /* 0x000fea0003800000 */
[----:B------:R-:W-:Y:S02]  /*4440*/  SHF.R.U32.HI R2, RZ, 0x10, R2 ;  /* 0x00000010ff027819 */ /* 0x000fe40000011602 */
[----:B------:R-:W-:-:S04]  /*4450*/  SHF.R.U32.HI R3, RZ, 0x10, R5 ;  /* 0x00000010ff037819 */ /* 0x000fc80000011605 */
[----:B------:R-:W-:-:S04]  /*4460*/  LOP3.LUT R2, R2, R3, RZ, 0xc0, !PT ;  /* 0x0000000302027212 */ /* 0x000fc800078ec0ff */
[----:B------:R-:W-:-:S13]  /*4470*/  ISETP.NE.AND P0, PT, R2, R3, PT ;  /* 0x000000030200720c */ /* 0x000fda0003f05270 */
[----:B------:R-:W-:Y:S05]  /*4480*/  @P0 BRA `(.L_x_56) ;  /* 0x0000000000300947 */ /* 0x000fea0003800000 */
[----:B------:R-:W-:Y:S01]  /*4490*/  R2UR UR8, R5 ;  /* 0x00000000050872ca */ /* 0x000fe200000e0000 */
[----:B------:R-:W1:Y:S01]  /*44a0*/  S2R R3, SR_LANEID ;  /* 0x0000000000037919 */ /* 0x000e620000000000 */
[----:B------:R-:W-:Y:S02]  /*44b0*/  VOTEU.ANY UR6, UPT, PT ;  /* 0x0000000000067886 */ /* 0x000fe400038e0100 */
[----:B------:R-:W-:-:S09]  /*44c0*/  UFLO.U32 UR6, UR6 ;  /* 0x00000006000672bd */ /* 0x000fd200080e0000 */
[----:B------:R-:W-:-:S06]  /*44d0*/  ULOP3.LUT UR8, URZ, UR8, URZ, 0x33, !UPT ;  /* 0x00000008ff087292 */ /* 0x000fcc000f8e33ff */
[----:B------:R-:W-:-:S04]  /*44e0*/  IMAD.U32 R2, RZ, RZ, UR8 ;  /* 0x00000008ff027e24 */ /* 0x000fc8000f8e00ff */
[----:B------:R-:W3:Y:S02]  /*44f0*/  REDUX UR4, R2 ;  /* 0x00000000020473c4 */ /* 0x000ee40000000000 */
[----:B------:R4:W-:Y:S01]  /*4500*/  UTCATOMSWS.AND URZ, UR8 ;  /* 0x0000000800ff79e3 */ /* 0x0009e20008000000 */
[----:B-1----:R-:W-:Y:S01]  /*4510*/  ISETP.EQ.U32.AND P0, PT, R3, UR6, PT ;  /* 0x0000000603007c0c */ /* 0x002fe2000bf02070 */
[----:B---3--:R-:W-:-:S12]  /*4520*/  IMAD.U32 R3, RZ, RZ, UR4 ;  /* 0x00000004ff037e24 */ /* 0x008fd8000f8e00ff */
[----:B------:R4:W-:Y:S01]  /*4530*/  @P0 ATOMS.AND RZ, [UR5], R3 ;  /* 0x00000003ffff098c */ /* 0x0009e2000a800005 */
[----:B------:R-:W-:Y:S05]  /*4540*/  BRA `(.L_x_57) ;  /* 0x0000000000147947 */ /* 0x000fea0003800000 */
.L_x_56:
[----:B------:R-:W-:Y:S02]  /*4550*/  MOV R2, 0x4570 ;  /* 0x0000457000027802 */ /* 0x000fe40000000f00 */
[----:B--2---:R-:W-:Y:S05]  /*4560*/  CALL.REL.NOINC `($__internal_0_$__cuda_sm10x_tcgen05_guardrail_trap_col_being_dealloced_not_returned_by_alloc) ;  /* 0x0000007800f87944 */ /* 0x004fea0003c00000 */
[----:B------:R-:W-:Y:S05]  /*4570*/  BRA `(.L_x_57) ;  /* 0x0000000000087947 */ /* 0x000fea0003800000 */
.L_x_55:
[----:B------:R-:W-:Y:S02]  /*4580*/  MOV R2, 0x45a0 ;  /* 0x000045a000027802 */ /* 0x000fe40000000f00 */
[----:B--2---:R-:W-:Y:S05]  /*4590*/  CALL.REL.NOINC `($__internal_2_$__cuda_sm10x_tcgen05_guardrail_trap_unallocated_columns_being_dealloced) ;  /* 0x0000007c00047944 */ /* 0x004fea0003c00000 */
.L_x_57:
[----:B------:R-:W-:Y:S01]  /*45a0*/  NOP ;  /* 0x0000000000007918 */ /* 0x000fe20000000000 */
[----:B------:R-:W-:Y:S05]  /*45b0*/  BRA `(.L_x_58) ;  /* 0x0000000000047947 */ /* 0x000fea0003800000 */
.L_x_9:
[----:B------:R-:W-:Y:S01]  /*45c0*/  NOP ;  /* 0x0000000000007918 */ /* 0x000fe20000000000 */
.L_x_58:
[C---:B------:R-:W-:Y:S02]  /*45d0*/  ISETP.NE.AND P0, PT, R0.reuse, 0xc, PT ;  /* 0x0000000c0000780c */ /* 0x040fe40003f05270 */
[----:B------:R-:W-:-:S11]  /*45e0*/  ISETP.NE.AND P1, PT, R0, 0xd, PT ;  /* 0x0000000d0000780c */ /* 0x000fd60003f25270 */
[----:B------:R-:W-:Y:S05]  /*45f0*/  @P0 BRA `(.L_x_59) ;  /* 0x00000000002c0947 */ /* 0x000fea0003800000 */
[----:B------:R-:W1:Y:S01]  /*4600*/  S2UR UR5, SR_CgaCtaId ;  /* 0x00000000000579c3 */ /* 0x000e620000008800 */
[----:B------:R-:W-:Y:S01]  /*4610*/  UMOV UR6, 0x400 ;  /* 0x0000040000067882 */ /* 0x000fe20000000000 */
[----:B------:R-:W-:Y:S01]  /*4620*/  UMOV UR4, 0x20 ;  /* 0x0000002000047882 */ /* 0x000fe20000000000 */
[----:B------:R-:W-:Y:S01]  /*4630*/  ELECT P0, URZ, PT ;  /* 0x0000000000ff782f */ /* 0x000fe20003800000 */
[----:B----4-:R-:W-:-:S04]  /*4640*/  UIADD3 UR8, UPT, UPT, -UR4, 0x100000, URZ ;  /* 0x0010000004087890 */ /* 0x010fc8000fffe1ff */
[----:B------:R-:W-:Y:S02]  /*4650*/  USHF.L.U32 UR9, UR8, 0xb, URZ ;  /* 0x0000000b08097899 */ /* 0x000fe400080006ff */
[----:B------:R-:W-:Y:S02]  /*4660*/  USHF.L.U32 UR8, UR8, 0x1, URZ ;  /* 0x0000000108087899 */ /* 0x000fe400080006ff */
[----:B-1----:R-:W-:Y:S01]  /*4670*/  ULEA UR5, UR5, UR6, 0x18 ;  /* 0x0000000605057291 */ /* 0x002fe2000f8ec0ff */
[----:B------:R-:W1:Y:S11]  /*4680*/  FENCE.VIEW.ASYNC.S ;  /* 0x00000000000073c6 */ /* 0x000e760000000000 */
[----:B-1----:R1:W4:Y:S01]  /*4690*/  SYNCS.EXCH.64 URZ, [UR5+0x290], UR8 ;  /* 0x0002900805ff75b2 */ /* 0x0023220008000100 */
[----:B------:R-:W-:Y:S01]  /*46a0*/  NOP ;  /* 0x0000000000007918 */ /* 0x000fe20000000000 */
.L_x_59:
[----:B------:R-:W-:Y:S01]  /*46b0*/  NOP ;  /* 0x0000000000007918 */ /* 0x000fe20000000000 */
[----:B------:R-:W-:Y:S05]  /*46c0*/  @P1 BRA `(.L_x_60) ;  /* 0x0000000400481947 */ /* 0x000fea0003800000 */
[----:B------:R-:W-:-:S08]  /*46d0*/  NOP ;  /* 0x0000000000007918 */ /* 0x000fd00000000000 */
[----:B------:R-:W1:-:S00]  /*46e0*/  USETMAXREG.DEALLOC.CTAPOOL 0x30 ;  /* 0x00000030000079c8 */ /* 0x000e4000080e0500 */
[----:B------:R-:W2:Y:S01]  /*46f0*/  LDCU UR4, c[0x0][0x610] ;  /* 0x0000c200ff0477ac */ /* 0x000ea20008000800 */
[----:B------:R-:W3:Y:S01]  /*4700*/  LDCU UR10, c[0x0][0x61c] ;  /* 0x0000c380ff0a77ac */ /* 0x000ee20008000800 */
[----:B-12---:R-:W-:-:S04]  /*4710*/  UIMAD.WIDE.U32 UR4, UR30, UR4, URZ ;  /* 0x000000041e0472a5 */ /* 0x006fc8000f8e00ff */
[----:B------:R-:W-:-:S04]  /*4720*/  UIADD3 UR4, UPT, UPT, UR30, -UR5, URZ ;  /* 0x800000051e047290 */ /* 0x000fc8000fffe0ff */
[----:B------:R-:W-:-:S04]  /*4730*/  USHF.R.U32.HI UR4, URZ, UR23, UR4 ;  /* 0x00000017ff047299 */ /* 0x000fc80008011604 */
[----:B------:R-:W-:-:S04]  /*4740*/  UIADD3 UR4, UPT, UPT, UR5, UR4, URZ ;  /* 0x0000000405047290 */ /* 0x000fc8000fffe0ff */
[----:B----4-:R-:W-:-:S04]  /*4750*/  USHF.R.U32.HI UR8, URZ, UR22, UR4 ;  /* 0x00000016ff087299 */ /* 0x010fc80008011604 */
[----:B---3--:R-:W-:-:S03]  /*4760*/  UIMAD.WIDE.U32 UR10, UR8, UR10, URZ ;  /* 0x0000000a080a72a5 */ /* 0x008fc6000f8e00ff */
[----:B------:R-:W1:Y:S04]  /*4770*/  LDCU UR4, c[0x0][0x624] ;  /* 0x0000c480ff0477ac */ /* 0x000e680008000800 */
[----:B------:R-:W-:Y:S02]  /*4780*/  UMOV UR5, UR11 ;  /* 0x0000000b00057c82 */ /* 0x000fe40008000000 */
[----:B------:R-:W-:-:S04]  /*4790*/  UIADD3 UR12, UPT, UPT, UR8, -UR5, URZ ;  /* 0x80000005080c7290 */ /* 0x000fc8000fffe0ff */
[----:B------:R-:W-:-:S04]  /*47a0*/  USHF.R.U32.HI UR12, URZ, UR15, UR12 ;  /* 0x0000000fff0c7299 */ /* 0x000fc8000801160c */
[----:B------:R-:W-:Y:S02]  /*47b0*/  UIADD3 UR12, UPT, UPT, UR5, UR12, URZ ;  /* 0x0000000c050c7290 */ /* 0x000fe4000fffe0ff */
[----:B-1----:R-:W-:-:S09]  /*47c0*/  UISETP.GE.AND UP0, UPT, UR30, UR4, UPT ;  /* 0x000000041e00728c */ /* 0x002fd2000bf06270 */
[----:B------:R-:W-:Y:S05]  /*47d0*/  BRA.U UP0, `(.L_x_60) ;  /* 0x0000000500047547 */ /* 0x000fea000b800000 */
[----:B------:R-:W-:Y:S01]  /*47e0*/  S2UR UR17, SR_CgaCtaId ;  /* 0x00000000001179c3 */ /* 0x000fe20000008800 */
[----:B------:R-:W1:Y:S01]  /*47f0*/  LDCU.64 UR20, c[0x0][0x348] ;  /* 0x00006900ff1477ac */ /* 0x000e620008000a00 */
[----:B------:R-:W-:Y:S01]  /*4800*/  HFMA2 R4, -RZ, RZ, 0, 0 ;  /* 0x00000000ff047431 */ /* 0x000fe200000001ff */
[----:B------:R-:W-:Y:S01]  /*4810*/  MOV R3, 0x1 ;  /* 0x0000000100037802 */ /* 0x000fe20000000f00 */
[----:B------:R-:W2:Y:S01]  /*4820*/  LDCU UR10, c[0x0][0x60c] ;  /* 0x0000c180ff0a77ac */ /* 0x000ea20008000800 */
[----:B------:R-:W3:Y:S01]  /*4830*/  LDCU UR11, c[0x0][0x618] ;  /* 0x0000c300ff0b77ac */ /* 0x000ee20008000800 */
[----:B------:R-:W-:Y:S02]  /*4840*/  USHF.R.U32.HI UR12, URZ, UR14, UR12 ;  /* 0x0000000eff0c7299 */ /* 0x000fe4000801160c */
[----:B------:R-:W-:Y:S01]  /*4850*/  UIADD3 UR19, UPT, UPT, -UR8, URZ, URZ ;  /* 0x000000ff08137290 */ /* 0x000fe2000fffe1ff */
[----:B------:R-:W-:Y:S01]  /*4860*/  UMOV UR24, 0x400 ;  /* 0x0000040000187882 */ /* 0x000fe20000000000 */
[----:B------:R-:W-:-:S02]  /*4870*/  UIADD3 UR9, UPT, UPT, -UR12, URZ, URZ ;  /* 0x000000ff0c097290 */ /* 0x000fc4000fffe1ff */
[----:B-1----:R-:W-:Y:S01]  /*4880*/  UIADD3 UR32, UP0, UPT, UR20, 0x200, URZ ;  /* 0x0000020014207890 */ /* 0x002fe2000ff1e0ff */
[----:B------:R-:W1:Y:S02]  /*4890*/  S2UR UR18, SR_CgaSize ;  /* 0x00000000001279c3 */ /* 0x000e640000008a00 */
[----:B-1----:R-:W-:-:S12]  /*48a0*/  UIMAD UR18, UR18, -0xa0, URZ ;  /* 0xffffff60121278a4 */ /* 0x002fd8000f8e02ff */
[----:B------:R-:W1:Y:S01]  /*48b0*/  LDCU UR18, c[0x0][UR18+0x2c0] ;  /* 0x00005800121277ac */ /* 0x000e620008000800 */
[----:B------:R-:W-:Y:S02]  /*48c0*/  ULEA UR17, UR17, UR24, 0x18 ;  /* 0x0000001811117291 */ /* 0x000fe4000f8ec0ff */
[----:B--2---:R-:W-:Y:S02]  /*48d0*/  UIMAD UR10, UR10, UR19, UR30 ;  /* 0x000000130a0a72a4 */ /* 0x004fe4000f8e021e */
[----:B------:R-:W-:Y:S01]  /*48e0*/  UIADD3.X UR33, UPT, UPT, URZ, UR21, URZ, UP0, !UPT ;  /* 0x00000015ff217290 */ /* 0x000fe200087fe4ff */
[----:B------:R-:W2:Y:S01]  /*48f0*/  LDCU UR6, c[0x0][0x624] ;  /* 0x0000c480ff0677ac */ /* 0x000ea20008000800 */
[----:B------:R-:W4:Y:S01]  /*4900*/  LDCU UR16, c[0x0][0x610] ;  /* 0x0000c200ff1077ac */ /* 0x000f220008000800 */
[----:B------:R-:W5:Y:S01]  /*4910*/  LDCU UR13, c[0x0][0x60c] ;  /* 0x0000c180ff0d77ac */ /* 0x000f620008000800 */
[----:B------:R-:W1:Y:S01]  /*4920*/  LDCU.64 UR4, c[0x0][0x618] ;  /* 0x0000c300ff0477ac */ /* 0x000e620008000a00 */
[----:B------:R-:W-:-:S02]  /*4930*/  UIADD3 UR26, UPT, UPT, UR17, 0x800, URZ ;  /* 0x00000800111a7890 */ /* 0x000fc4000fffe0ff */
[----:B------:R-:W-:Y:S02]  /*4940*/  UIADD3 UR24, UPT, UPT, UR17, 0x1800, URZ ;  /* 0x0000180011187890 */ /* 0x000fe4000fffe0ff */
[----:B------:R-:W-:Y:S02]  /*4950*/  UIADD3 UR20, UPT, UPT, UR17, 0x2800, URZ ;  /* 0x0000280011147890 */ /* 0x000fe4000fffe0ff */
[----:B---3--:R-:W-:Y:S01]  /*4960*/  UIMAD UR11, UR11, UR9, UR8 ;  /* 0x000000090b0b72a4 */ /* 0x008fe2000f8e0208 */
[----:B------:R-:W-:Y:S01]  /*4970*/  UMOV UR28, UR30 ;  /* 0x0000001e001c7c82 */ /* 0x000fe20008000000 */
[----:B------:R-:W-:Y:S01]  /*4980*/  UMOV UR25, URZ ;  /* 0x000000ff00197c82 */ /* 0x000fe20008000000 */
[----:B------:R-:W-:Y:S01]  /*4990*/  UMOV UR21, 0x20 ;  /* 0x0000002000157882 */ /* 0x000fe20000000000 */
[----:B------:R-:W-:-:S08]  /*49a0*/  UMOV UR19, 0x40 ;  /* 0x0000004000137882 */ /* 0x000fd00000000000 */
.L_x_62:
[----:B------:R-:W-:Y:S01]  /*49b0*/  SHF.L.U32 R6, R4, 0x1f, RZ ;  /* 0x0000001f04067819 */ /* 0x000fe200000006ff */
[----:B-1----:R-:W-:Y:S02]  /*49c0*/  UIADD3 UR28, UPT, UPT, UR18, UR28, URZ ;  /* 0x0000001c121c7290 */ /* 0x002fe4000fffe0ff */
[----:B------:R-:W-:Y:S01]  /*49d0*/  ULEA UR10, UR10, UR31, 0x1 ;  /* 0x0000001f0a0a7291 */ /* 0x000fe2000f8e08ff */
[----:B------:R-:W1:Y:S01]  /*49e0*/  SYNCS.PHASECHK.TRANS64.TRYWAIT P0, [UR17+0x260], R6 ;  /* 0x00026006ff0075a7 */ /* 0x000e620008001111 */
[----:B----4-:R-:W-:Y:S02]  /*49f0*/  UIMAD.WIDE.U32 UR34, UR28, UR16, URZ ;  /* 0x000000101c2272a5 */ /* 0x010fe4000f8e00ff */
[----:B------:R-:W-:Y:S01]  /*4a00*/  USHF.L.U32 UR10, UR10, 0x7, URZ ;  /* 0x000000070a0a7899 */ /* 0x000fe200080006ff */
[----:B-1-3--:R-:W-:Y:S11]  /*4a10*/  @!P0 BRA `(.L_x_61) ;  /* 0x0000007000c48947 */ /* 0x00aff60003800000 */
.L_x_130:
[----:B------:R-:W-:Y:S01]  /*4a20*/  UMOV UR8, UR26 ;  /* 0x0000001a00087c82 */ /* 0x000fe20008000000 */
[----:B------:R-:W-:Y:S01]  /*4a30*/  UMOV UR9, UR25 ;  /* 0x0000001900097c82 */ /* 0x000fe20008000000 */
[----:B------:R-:W-:Y:S01]  /*4a40*/  UMOV UR29, UR35 ;  /* 0x00000023001d7c82 */ /* 0x000fe20008000000 */
[----:B------:R3:W-:Y:S01]  /*4a50*/  UTMASTG.4D [UR8], [UR32], desc[URZ] ;  /* 0x0000ff08200073b5 */ /* 0x0007e20008019000 */
[----:B------:R-:W-:Y:S01]  /*4a60*/  UIADD3 UR27, UPT, UPT, UR28, -UR29, URZ ;  /* 0x8000001d1c1b7290 */ /* 0x000fe2000fffe0ff */
[----:B------:R-:W-:Y:S01]  /*4a70*/  LOP3.LUT R4, R4, 0x1, RZ, 0x3c, !PT ;  /* 0x0000000104047812 */ /* 0x000fe200078e3cff */
[----:B--2---:R-:W-:Y:S02]  /*4a80*/  UISETP.GE.AND UP0, UPT, UR28, UR6, UPT ;  /* 0x000000061c00728c */ /* 0x004fe4000bf06270 */
[----:B------:R-:W-:-:S04]  /*4a90*/  USHF.R.U32.HI UR27, URZ, UR23, UR27 ;  /* 0x00000017ff1b7299 */ /* 0x000fc8000801161b */
[----:B------:R-:W-:-:S04]  /*4aa0*/  UIADD3 UR27, UPT, UPT, UR29, UR27, URZ ;  /* 0x0000001b1d1b7290 */ /* 0x000fc8000fffe0ff */
[----:B------:R-:W-:-:S04]  /*4ab0*/  USHF.R.U32.HI UR27, URZ, UR22, UR27 ;  /* 0x00000016ff1b7299 */ /* 0x000fc8000801161b */
[----:B------:R-:W-:-:S04]  /*4ac0*/  UIMAD.WIDE.U32 UR34, UR27, UR5, URZ ;  /* 0x000000051b2272a5 */ /* 0x000fc8000f8e00ff */
[----:B------:R-:W-:-:S04]  /*4ad0*/  UIADD3 UR29, UPT, UPT, UR27, -UR35, URZ ;  /* 0x800000231b1d7290 */ /* 0x000fc8000fffe0ff */
[----:B------:R-:W-:-:S04]  /*4ae0*/  USHF.R.U32.HI UR29, URZ, UR15, UR29 ;  /* 0x0000000fff1d7299 */ /* 0x000fc8000801161d */
[----:B------:R-:W-:Y:S01]  /*4af0*/  UIADD3 UR29, UPT, UPT, UR35, UR29, URZ ;  /* 0x0000001d231d7290 */ /* 0x000fe2000fffe0ff */
[----:B---3--:R-:W-:Y:S01]  /*4b00*/  UMOV UR8, UR24 ;  /* 0x0000001800087c82 */ /* 0x008fe20008000000 */
[----:B------:R-:W-:Y:S02]  /*4b10*/  UMOV UR9, UR21 ;  /* 0x0000001500097c82 */ /* 0x000fe40008000000 */
[----:B------:R2:W-:Y:S02]  /*4b20*/  UTMASTG.4D [UR8], [UR32], desc[URZ] ;  /* 0x0000ff08200073b5 */ /* 0x0005e40008019000 */
[----:B--2---:R-:W-:Y:S01]  /*4b30*/  UMOV UR8, UR20 ;  /* 0x0000001400087c82 */ /* 0x004fe20008000000 */
[----:B------:R-:W-:Y:S02]  /*4b40*/  UMOV UR9, UR19 ;  /* 0x0000001300097c82 */ /* 0x000fe40008000000 */
[----:B------:R2:W-:Y:S01]  /*4b50*/  UTMASTG.4D [UR8], [UR32], desc[URZ] ;  /* 0x0000ff08200073b5 */ /* 0x0005e20008019000 */
[----:B------:R0:W-:Y:S01]  /*4b60*/  UTMACMDFLUSH ;  /* 0x00000000000079b7 */ /* 0x0001e20000000000 */
[----:B------:R-:W-:-:S04]  /*4b70*/  DEPBAR.LE SB0, 0x0 ;  /* 0x000080000000791a */ /* 0x000fc80000000000 */
[----:B------:R3:W-:Y:S01]  /*4b80*/  SYNCS.ARRIVE.TRANS64.ART0 RZ, [UR17+0x268], R3 ;  /* 0x00026803ffff79a7 */ /* 0x0007e20008500011 */
[----:B--2---:R-:W-:Y:S02]  /*4b90*/  USHF.R.U32.HI UR12, URZ, UR14, UR29 ;  /* 0x0000000eff0c7299 */ /* 0x004fe4000801161d */
[----:B------:R-:W-:Y:S02]  /*4ba0*/  UIADD3 UR10, UPT, UPT, -UR27, URZ, URZ ;  /* 0x000000ff1b0a7290 */ /* 0x000fe4000fffe1ff */
[----:B------:R-:W-:Y:S02]  /*4bb0*/  UIADD3 UR11, UPT, UPT, -UR12, URZ, URZ ;  /* 0x000000ff0c0b7290 */ /* 0x000fe4000fffe1ff */
[----:B-----5:R-:W-:Y:S02]  /*4bc0*/  UIMAD UR10, UR13, UR10, UR28 ;  /* 0x0000000a0d0a72a4 */ /* 0x020fe4000f8e021c */
[----:B------:R-:W-:Y:S01]  /*4bd0*/  UIMAD UR11, UR4, UR11, UR27 ;  /* 0x0000000b040b72a4 */ /* 0x000fe2000f8e021b */
[----:B------:R-:W-:Y:S11]  /*4be0*/  BRA.U !UP0, `(.L_x_62) ;  /* 0xfffffffd08707547 */ /* 0x000ff6000b83ffff */
.L_x_60:
[----:B------:R-:W-:-:S13]  /*4bf0*/  ISETP.GT.AND P0, PT, R0, 0x3, PT ;  /* 0x000000030000780c */ /* 0x000fda0003f04270 */
[----:B------:R-:W-:Y:S05]  /*4c00*/  @P0 BRA `(.L_x_63) ;  /* 0x0000004c00840947 */ /* 0x000fea0003800000 */
[----:B------:R-:W-:Y:S01]  /*4c10*/  NOP ;  /* 0x0000000000007918 */ /* 0x000fe20000000000 */
.L_x_64:
[----:B------:R-:W-:-:S08]  /*4c20*/  NOP ;  /* 0x0000000000007918 */ /* 0x000fd00000000000 */
[----:B------:R-:W1:Y:S02]  /*4c30*/  USETMAXREG.TRY_ALLOC.CTAPOOL UP0, 0xc0 ;  /* 0x000000c0000079c8 */ /* 0x000e640008000600 */
[----:B-1----:R-:W-:Y:S05]  /*4c40*/  BRA.U !UP0, `(.L_x_64) ;  /* 0xfffffffd08f47547 */ /* 0x002fea000b83ffff */
[----:B------:R-:W1:Y:S01]  /*4c50*/  LDCU UR12, c[0x0][0x38c] ;  /* 0x00007180ff0c77ac */ /* 0x000e620008000800 */
[----:B------:R-:W-:Y:S01]  /*4c60*/  HFMA2 R139, -RZ, RZ, 0, 5.9604644775390625e-08 ;  /* 0x00000001ff8b7431 */ /* 0x000fe200000001ff */
[----:B------:R-:W2:Y:S01]  /*4c70*/  LDCU UR4, c[0x0][0x624] ;  /* 0x0000c480ff0477ac */ /* 0x000ea20008000800 */
[----:B-1----:R-:W-:Y:S02]  /*4c80*/  UIADD3 UR5, UPT, UPT, -UR12, URZ, URZ ;  /* 0x000000ff0c057290 */ /* 0x002fe4000fffe1ff */
[----:B----4-:R-:W-:Y:S02]  /*4c90*/  UIADD3 UR8, UPT, UPT, UR12, -0x1, URZ ;  /* 0xffffffff0c087890 */ /* 0x010fe4000fffe0ff */
[----:B------:R-:W-:Y:S02]  /*4ca0*/  USHF.R.S32.HI UR5, URZ, 0x1f, UR5 ;  /* 0x0000001fff057899 */ /* 0x000fe40008011405 */
[----:B------:R-:W-:Y:S02]  /*4cb0*/  UISETP.GT.AND UP0, UPT, UR12, URZ, UPT ;  /* 0x000000ff0c00728c */ /* 0x000fe4000bf04270 */
[----:B------:R-:W-:-:S02]  /*4cc0*/  USHF.R.S32.HI UR6, URZ, 0x1f, UR8 ;  /* 0x0000001fff067899 */ /* 0x000fc40008011408 */
[----:B------:R-:W-:Y:S02]  /*4cd0*/  ULEA.HI UR5, UR5, -UR12, URZ, 0x7 ;  /* 0x8000000c05057291 */ /* 0x000fe4000f8f38ff */
[----:B------:R-:W-:Y:S02]  /*4ce0*/  ULEA.HI UR6, UR6, UR8, URZ, 0x7 ;  /* 0x0000000806067291 */ /* 0x000fe4000f8f38ff */
[----:B------:R-:W-:Y:S02]  /*4cf0*/  USHF.R.S32.HI UR5, URZ, 0x7, UR5 ;  /* 0x00000007ff057899 */ /* 0x000fe40008011405 */
[----:B------:R-:W-:Y:S02]  /*4d00*/  USHF.R.S32.HI UR10, URZ, 0x7, UR6 ;  /* 0x00000007ff0a7899 */ /* 0x000fe40008011406 */
[----:B------:R-:W-:Y:S02]  /*4d10*/  @!UP0 ULOP3.LUT UR10, URZ, UR5, URZ, 0x33, !UPT ;  /* 0x00000005ff0a8292 */ /* 0x000fe4000f8e33ff */
[----:B--2---:R-:W-:Y:S01]  /*4d20*/  UISETP.GE.AND UP0, UPT, UR30, UR4, UPT ;  /* 0x000000041e00728c */ /* 0x004fe2000bf06270 */
[----:B------:R-:W-:Y:S08]  /*4d30*/  BAR.SYNC.DEFER_BLOCKING 0x2, 0x120 ;  /* 0x0084800000007b1d */ /* 0x000ff00000010000 */
[----:B------:R-:W-:Y:S05]  /*4d40*/  BRA.U UP0, `(.L_x_65) ;  /* 0x0000004d00147547 */ /* 0x000fea000b800000 */
[----:B------:R-:W-:Y:S01]  /*4d50*/  S2UR UR4, SR_CgaCtaId ;  /* 0x00000000000479c3 */ /* 0x000fe20000008800 */
[----:B------:R-:W-:Y:S01]  /*4d60*/  UISETP.LT.AND UP0, UPT, URZ, UR10, UPT ;  /* 0x0000000aff00728c */ /* 0x000fe2000bf01270 */
[----:B---3--:R-:W-:Y:S01]  /*4d70*/  SHF.R.S32.HI R3, RZ, 0x1f, R0 ;  /* 0x0000001fff037819 */ /* 0x008fe20000011400 */
[----:B------:R-:W-:Y:S01]  /*4d80*/  UMOV UR16, 0x400 ;  /* 0x0000040000107882 */ /* 0x000fe20000000000 */
[----:B------:R-:W-:Y:S01]  /*4d90*/  IMAD.MOV.U32 R132, RZ, RZ, -0x1 ;  /* 0xffffffffff847424 */ /* 0x000fe200078e00ff */
[----:B------:R-:W-:Y:S01]  /*4da0*/  USEL UR13, URZ, UR10, !UP0 ;  /* 0x0000000aff0d7287 */ /* 0x000fe2000c000000 */
[----:B------:R-:W-:Y:S01]  /*4db0*/  LEA.HI R3, R3, R0, RZ, 0x2 ;  /* 0x0000000003037211 */ /* 0x000fe200078f10ff */
[----:B------:R-:W-:Y:S01]  /*4dc0*/  UMOV UR11, 0x400 ;  /* 0x00000400000b7882 */ /* 0x000fe20000000000 */
[----:B------:R-:W-:Y:S01]  /*4dd0*/  S2UR UR8, SR_CgaCtaId ;  /* 0x00000000000879c3 */ /* 0x000fe20000008800 */
[----:B------:R-:W-:Y:S01]  /*4de0*/  UIMAD UR13, UR13, -0x80, UR12 ;  /* 0xffffff800d0d78a4 */ /* 0x000fe2000f8e020c */
[----:B------:R-:W-:Y:S01]  /*4df0*/  LOP3.LUT R3, R3, 0xfffffffc, RZ, 0xc0, !PT ;  /* 0xfffffffc03037812 */ /* 0x000fe200078ec0ff */
[----:B------:R-:W-:Y:S01]  /*4e00*/  IMAD.MOV.U32 R139, RZ, RZ, 0x1 ;  /* 0x00000001ff8b7424 */ /* 0x000fe200078e00ff */
[----:B------:R-:W-:Y:S01]  /*4e10*/  UMOV UR5, 0x400 ;  /* 0x0000040000057882 */ /* 0x000fe20000000000 */
[----:B------:R-:W-:Y:S01]  /*4e20*/  IMAD.MOV.U32 R138, RZ, RZ, RZ ;  /* 0x000000ffff8a7224 */ /* 0x000fe200078e00ff */
[----:B------:R-:W-:Y:S01]  /*4e30*/  IADD3 R3, PT, PT, R0, 0x3, -R3 ;  /* 0x0000000300037810 */ /* 0x000fe20007ffe803 */
[----:B------:R-:W-:Y:S01]  /*4e40*/  IMAD R5, RZ, RZ, -UR13 ;  /* 0x8000000dff057e24 */ /* 0x000fe2000f8e02ff */
[----:B------:R-:W-:Y:S08]  /*4e50*/  S2UR UR6, SR_CgaCtaId ;  /* 0x00000000000679c3 */ /* 0x000ff00000008800 */
[----:B------:R-:W1:Y:S02]  /*4e60*/  S2UR UR9, SR_CgaSize ;  /* 0x00000000000979c3 */ /* 0x000e640000008a00 */
[----:B-1----:R-:W-:-:S12]  /*4e70*/  UIMAD UR9, UR9, -0xa0, URZ ;  /* 0xffffff60090978a4 */ /* 0x002fd8000f8e02ff */
[----:B------:R-:W1:Y:S01]  /*4e80*/  LDCU UR9, c[0x0][UR9+0x2c0] ;  /* 0x00005800090977ac */ /* 0x000e620008000800 */
[C---:B------:R-:W-:Y:S01]  /*4e90*/  VIADDMNMX R135, R5.reuse, 0x20, RZ, !PT ;  /* 0x0000002005877846 */ /* 0x040fe200078001ff */
[----:B------:R-:W-:Y:S01]  /*4ea0*/  UMOV UR17, UR30 ;  /* 0x0000001e00117c82 */ /* 0x000fe20008000000 */
[C---:B------:R-:W-:Y:S01]  /*4eb0*/  VIADDMNMX R7, R5.reuse, 0x40, RZ, !PT ;  /* 0x0000004005077846 */ /* 0x040fe200078001ff */
[----:B------:R-:W-:Y:S01]  /*4ec0*/  UMOV UR13, URZ ;  /* 0x000000ff000d7c82 */ /* 0x000fe20008000000 */
[----:B------:R-:W-:Y:S01]  /*4ed0*/  ULEA UR4, UR4, UR16, 0x18 ;  /* 0x0000001004047291 */ /* 0x000fe2000f8ec0ff */
[C---:B------:R-:W-:Y:S02]  /*4ee0*/  VIADDMNMX R133, R5.reuse, 0x60, RZ, !PT ;  /* 0x0000006005857846 */ /* 0x040fe400078001ff */
[----:B------:R-:W-:Y:S01]  /*4ef0*/  VIADDMNMX R5, R5, 0x80, RZ, !PT ;  /* 0x0000008005057846 */ /* 0x000fe200078001ff */
[----:B------:R-:W-:Y:S01]  /*4f00*/  UIADD3 UR12, UPT, UPT, UR4, 0x228, URZ ;  /* 0x00000228040c7890 */ /* 0x000fe2000fffe0ff */
[----:B------:R-:W-:-:S02]  /*4f10*/  SHF.R.U32.HI R135, RZ, R135, R132 ;  /* 0x00000087ff877219 */ /* 0x000fc40000011684 */
[--C-:B------:R-:W-:Y:S01]  /*4f20*/  SHF.R.U32.HI R134, RZ, R7, R132.reuse ;  /* 0x00000007ff867219 */ /* 0x100fe20000011684 */
[----:B------:R-:W-:Y:S01]  /*4f30*/  ULEA UR8, UR8, UR11, 0x18 ;  /* 0x0000000b08087291 */ /* 0x000fe2000f8ec0ff */
[--C-:B------:R-:W-:Y:S01]  /*4f40*/  SHF.R.U32.HI R133, RZ, R133, R132.reuse ;  /* 0x00000085ff857219 */ /* 0x100fe20000011684 */
[----:B------:R-:W-:Y:S01]  /*4f50*/  UIADD3 UR11, UPT, UPT, UR4, 0x230, URZ ;  /* 0x00000230040b7890 */ /* 0x000fe2000fffe0ff */
[----:B------:R-:W-:Y:S01]  /*4f60*/  SHF.R.U32.HI R132, RZ, R5, R132 ;  /* 0x00000005ff847219 */ /* 0x000fe20000011684 */
[----:B------:R-:W-:Y:S02]  /*4f70*/  UPRMT UR12, UR7, 0x654, UR12 ;  /* 0x00000654070c7896 */ /* 0x000fe4000800000c */
[----:B------:R-:W-:Y:S02]  /*4f80*/  UPRMT UR11, UR7, 0x654, UR11 ;  /* 0x00000654070b7896 */ /* 0x000fe4000800000b */
[----:B-1----:R-:W-:-:S12]  /*4f90*/  ULEA UR6, UR6, UR5, 0x18 ;  /* 0x0000000506067291 */ /* 0x002fd8000f8ec0ff */
.L_x_73:
[----:B-1----:R-:W-:Y:S02]  /*4fa0*/  SHF.L.U32 R4, R139, 0x1f, RZ ;  /* 0x0000001f8b047819 */ /* 0x002fe400000006ff */
[----:B------:R-:W-:Y:S02]  /*4fb0*/  SHF.L.U32 R6, R138, 0x1f, RZ ;  /* 0x0000001f8a067819 */ /* 0x000fe400000006ff */
[----:B------:R-:W1:Y:S02]  /*4fc0*/  SYNCS.PHASECHK.TRANS64.TRYWAIT P0, [UR8+0x258], R4 ;  /* 0x00025804ff0075a7 */ /* 0x000e640008001108 */
[----:B-12---:R-:W-:Y:S05]  /*4fd0*/  @!P0 BRA `(.L_x_66) ;  /* 0x0000006c00708947 */ /* 0x006fea0003800000 */
.L_x_132:
[----:B------:R-:W2:Y:S01]  /*4fe0*/  SYNCS.PHASECHK.TRANS64.TRYWAIT P0, [UR8+0x220], R6 ;  /* 0x00022006ff0075a7 */ /* 0x000ea20008001108 */
[----:B-1---5:R-:W1:Y:S02]  /*4ff0*/  S2R R2, SR_TID.X ;  /* 0x0000000000027919 */ /* 0x022e640000002100 */
[----:B-1----:R-:W-:-:S05]  /*5000*/  IMAD.U32 R137, R2, 0x10000, RZ ;  /* 0x0001000002897824 */ /* 0x002fca00078e00ff */
[----:B------:R-:W-:-:S04]  /*5010*/  LOP3.LUT R137, R137, 0x600000, RZ, 0xc0, !PT ;  /* 0x0060000089897812 */ /* 0x000fc800078ec0ff */
[----:B------:R-:W-:Y:S01]  /*5020*/  R2UR UR4, R137 ;  /* 0x00000000890472ca */ /* 0x000fe200000e0000 */
[----:B--2---:R-:W-:-:S14]  /*5030*/  @!P0 BRA `(.L_x_67) ;  /* 0x0000006c00748947 */ /* 0x004fdc0003800000 */
.L_x_134:
[----:B------:R-:W2:Y:S01]  /*5040*/  LDTM.x32 R100, tmem[UR4] ;  /* 0x00000004006479ee */ /* 0x000ea200082c0000 */
[----:B------:R-:W-:Y:S01]  /*5050*/  LOP3.LUT R136, R137, 0x20, RZ, 0xfc, !PT ;  /* 0x0000002089887812 */ /* 0x000fe200078efcff */
[----:B------:R-:W3:Y:S01]  /*5060*/  LDC R159, c[0x0][0x600] ;  /* 0x00018000ff9f7b82 */ /* 0x000ee20000000800 */
[----:B------:R-:W-:Y:S01]  /*5070*/  R2P PR, R135, 0x7e ;  /* 0x0000007e87007804 */ /* 0x000fe20000000000 */
[----:B------:R-:W-:Y:S01]  /*5080*/  UISETP.GE.AND UP0, UPT, UR10, 0x1, UPT ;  /* 0x000000010a00788c */ /* 0x000fe2000bf06270 */
[----:B------:R-:W-:Y:S02]  /*5090*/  R2UR UR4, R136 ;  /* 0x00000000880472ca */ /* 0x000fe400000e0000 */
[C---:B------:R-:W-:Y:S02]  /*50a0*/  LOP3.LUT R140, R137.reuse, 0x40, RZ, 0xfc, !PT ;  /* 0x00000040898c7812 */ /* 0x040fe400078efcff */
[----:B------:R-:W-:-:S09]  /*50b0*/  LOP3.LUT R141, R137, 0x60, RZ, 0xfc, !PT ;  /* 0x00000060898d7812 */ /* 0x000fd200078efcff */
[----:B------:R-:W4:Y:S01]  /*50c0*/  LDTM.x32 R68, tmem[UR4] ;  /* 0x00000004004479ee */ /* 0x000f2200082c0000 */
[----:B------:R-:W-:Y:S02]  /*50d0*/  R2UR UR4, R140 ;  /* 0x000000008c0472ca */ /* 0x000fe400000e0000 */
[----:B--2---:R-:W-:Y:S02]  /*50e0*/  SEL R101, R101, 0xff800000, P1 ;  /* 0xff80000065657807 */ /* 0x004fe40000800000 */
[----:B------:R-:W-:Y:S02]  /*50f0*/  SEL R102, R102, 0xff800000, P2 ;  /* 0xff80000066667807 */ /* 0x000fe40001000000 */
[----:B------:R-:W-:Y:S02]  /*5100*/  SEL R103, R103, 0xff800000, P3 ;  /* 0xff80000067677807 */ /* 0x000fe40001800000 */
[----:B------:R-:W-:Y:S02]  /*5110*/  SEL R104, R104, 0xff800000, P4 ;  /* 0xff80000068687807 */ /* 0x000fe40002000000 */
[----:B------:R-:W-:-:S03]  /*5120*/  SEL R105, R105, 0xff800000, P5 ;  /* 0xff80000069697807 */ /* 0x000fc60002800000 */
[----:B------:R-:W2:Y:S01]  /*5130*/  LDTM.x32 R36, tmem[UR4] ;  /* 0x00000004002479ee */ /* 0x000ea200082c0000 */
[----:B------:R-:W-:Y:S02]  /*5140*/  SEL R106, R106, 0xff800000, P6 ;  /* 0xff8000006a6a7807 */ /* 0x000fe40003000000 */
[----:B------:R-:W-:Y:S02]  /*5150*/  R2P PR, R135.B1, 0x7f ;  /* 0x0000007f87007804 */ /* 0x000fe40000001000 */
[----:B------:R-:W-:-:S03]  /*5160*/  R2UR UR4, R141 ;  /* 0x000000008d0472ca */ /* 0x000fc600000e0000 */
[----:B------:R-:W-:Y:S02]  /*5170*/  SEL R108, R108, 0xff800000, P0 ;  /* 0xff8000006c6c7807 */ /* 0x000fe40000000000 */
[----:B------:R-:W-:Y:S02]  /*5180*/  SEL R109, R109, 0xff800000, P1 ;  /* 0xff8000006d6d7807 */ /* 0x000fe40000800000 */
[----:B------:R-:W-:Y:S02]  /*5190*/  SEL R110, R110, 0xff800000, P2 ;  /* 0xff8000006e6e7807 */ /* 0x000fe40001000000 */
[----:B------:R-:W-:Y:S02]  /*51a0*/  SEL R111, R111, 0xff800000, P3 ;  /* 0xff8000006f6f7807 */ /* 0x000fe40001800000 */
[----:B------:R-:W-:Y:S02]  /*51b0*/  SEL R112, R112, 0xff800000, P4 ;  /* 0xff80000070707807 */ /* 0x000fe40002000000 */
[----:B------:R-:W-:Y:S01]  /*51c0*/  SEL R113, R113, 0xff800000, P5 ;  /* 0xff80000071717807 */ /* 0x000fe20002800000 */
[----:B-1----:R-:W1:Y:S01]  /*51d0*/  LDTM.x32 R4, tmem[UR4] ;  /* 0x00000004000479ee */ /* 0x002e6200082c0000 */
[----:B------:R-:W-:Y:S01]  /*51e0*/  SEL R114, R114, 0xff800000, P6 ;  /* 0xff80000072727807 */ /* 0x000fe20003000000 */
[----:B------:R5:W-:Y:S06]  /*51f0*/  BAR.ARV R3, 0x40 ;  /* 0x000100030000751d */ /* 0x000bec0000002000 */
[----:B------:R-:W-:-:S02]  /*5200*/  R2P PR, R135.B2, 0x7f ;  /* 0x0000007f87007804 */ /* 0x000fc40000002000 */
[----:B------:R-:W-:-:S03]  /*5210*/  R2UR UR4, R140 ;  /* 0x000000008c0472ca */ /* 0x000fc600000e0000 */
[----:B------:R-:W-:Y:S02]  /*5220*/  SEL R116, R116, 0xff800000, P0 ;  /* 0xff80000074747807 */ /* 0x000fe40000000000 */
[----:B------:R-:W-:Y:S02]  /*5230*/  SEL R117, R117, 0xff800000, P1 ;  /* 0xff80000075757807 */ /* 0x000fe40000800000 */
[----:B------:R-:W-:Y:S02]  /*5240*/  SEL R118, R118, 0xff800000, P2 ;  /* 0xff80000076767807 */ /* 0x000fe40001000000 */
[----:B------:R-:W-:Y:S02]  /*5250*/  SEL R119, R119, 0xff800000, P3 ;  /* 0xff80000077777807 */ /* 0x000fe40001800000 */
[----:B------:R-:W-:Y:S02]  /*5260*/  SEL R120, R120, 0xff800000, P4 ;  /* 0xff80000078787807 */ /* 0x000fe40002000000 */
[----:B------:R-:W-:-:S02]  /*5270*/  SEL R121, R121, 0xff800000, P5 ;  /* 0xff80000079797807 */ /* 0x000fc40002800000 */
[----:B------:R-:W-:Y:S02]  /*5280*/  SEL R122, R122, 0xff800000, P6 ;  /* 0xff8000007a7a7807 */ /* 0x000fe40003000000 */
[----:B------:R-:W-:-:S05]  /*5290*/  R2P PR, R135.B3, 0x7f ;  /* 0x0000007f87007804 */ /* 0x000fca0000003000 */
[----:B------:R-:W-:Y:S02]  /*52a0*/  SEL R125, R125, 0xff800000, P1 ;  /* 0xff8000007d7d7807 */ /* 0x000fe40000800000 */
[----:B------:R-:W-:Y:S02]  /*52b0*/  SEL R126, R126, 0xff800000, P2 ;  /* 0xff8000007e7e7807 */ /* 0x000fe40001000000 */
[----:B------:R-:W-:Y:S02]  /*52c0*/  SEL R127, R127, 0xff800000, P3 ;  /* 0xff8000007f7f7807 */ /* 0x000fe40001800000 */
[----:B------:R-:W-:Y:S02]  /*52d0*/  SEL R128, R128, 0xff800000, P4 ;  /* 0xff80000080807807 */ /* 0x000fe40002000000 */
[----:B------:R-:W-:Y:S02]  /*52e0*/  SEL R129, R129, 0xff800000, P5 ;  /* 0xff80000081817807 */ /* 0x000fe40002800000 */
[----:B------:R-:W-:-:S02]  /*52f0*/  SEL R130, R130, 0xff800000, P6 ;  /* 0xff80000082827807 */ /* 0x000fc40003000000 */
[----:B------:R-:W-:Y:S02]  /*5300*/  R2P PR, R134, 0x7e ;  /* 0x0000007e86007804 */ /* 0x000fe40000000000 */
[----:B------:R-:W-:-:S03]  /*5310*/  SEL R124, R124, 0xff800000, P0 ;  /* 0xff8000007c7c7807 */ /* 0x000fc60000000000 */
[----:B----4-:R-:W-:Y:S02]  /*5320*/  SEL R69, R69, 0xff800000, P1 ;  /* 0xff80000045457807 */ /* 0x010fe40000800000 */
[----:B------:R-:W-:Y:S02]  /*5330*/  SEL R70, R70, 0xff800000, P2 ;  /* 0xff80000046467807 */ /* 0x000fe40001000000 */
[----:B------:R-:W-:Y:S02]  /*5340*/  SEL R71, R71, 0xff800000, P3 ;  /* 0xff80000047477807 */ /* 0x000fe40001800000 */
[----:B------:R-:W-:Y:S02]  /*5350*/  SEL R72, R72, 0xff800000, P4 ;  /* 0xff80000048487807 */ /* 0x000fe40002000000 */
[----:B------:R-:W-:Y:S02]  /*5360*/  SEL R73, R73, 0xff800000, P5 ;  /* 0xff80000049497807 */ /* 0x000fe40002800000 */
[----:B------:R-:W-:-:S02]  /*5370*/  SEL R74, R74, 0xff800000, P6 ;  /* 0xff8000004a4a7807 */ /* 0x000fc40003000000 */
[----:B------:R-:W-:-:S05]  /*5380*/  R2P PR, R134.B1, 0x7f ;  /* 0x0000007f86007804 */ /* 0x000fca0000001000 */
        /* <DEDUP_REMOVED lines=24> */
[----:B--2---:R-:W-:Y:S02]  /*5510*/  SEL R37, R37, 0xff800000, P1 ;  /* 0xff80000025257807 */ /* 0x004fe40000800000 */
        /* <DEDUP_REMOVED lines=30> */
[----:B-1----:R-:W-:Y:S02]  /*5700*/  SEL R151, R5, 0xff800000, P1 ;  /* 0xff80000005977807 */ /* 0x002fe40000800000 */
[----:B------:R-:W-:Y:S02]  /*5710*/  SEL R60, R6, 0xff800000, P2 ;  /* 0xff800000063c7807 */ /* 0x000fe40001000000 */
[----:B------:R-:W-:Y:S02]  /*5720*/  SEL R61, R7, 0xff800000, P3 ;  /* 0xff800000073d7807 */ /* 0x000fe40001800000 */
[----:B------:R-:W-:Y:S02]  /*5730*/  SEL R64, R8, 0xff800000, P4 ;  /* 0xff80000008407807 */ /* 0x000fe40002000000 */
[----:B------:R-:W-:Y:S02]  /*5740*/  SEL R65, R9, 0xff800000, P5 ;  /* 0xff80000009417807 */ /* 0x000fe40002800000 */
[----:B------:R-:W-:-:S02]  /*5750*/  SEL R58, R10, 0xff800000, P6 ;  /* 0xff8000000a3a7807 */ /* 0x000fc40003000000 */
[----:B------:R-:W-:Y:S02]  /*5760*/  R2P PR, R132.B1, 0x7f ;  /* 0x0000007f84007804 */ /* 0x000fe40000001000 */
[----:B------:R-:W-:Y:S02]  /*5770*/  LOP3.LUT R5, R135, 0x1, RZ, 0xc0, !PT ;  /* 0x0000000187057812 */ /* 0x000fe400078ec0ff */
[----:B------:R-:W-:Y:S02]  /*5780*/  FMNMX R7, R104, R105, !PT ;  /* 0x0000006968077209 */ /* 0x000fe40007800000 */
[----:B------:R-:W-:Y:S02]  /*5790*/  SEL R146, R12, 0xff800000, P0 ;  /* 0xff8000000c927807 */ /* 0x000fe40000000000 */
[----:B------:R-:W-:Y:S02]  /*57a0*/  SEL R147, R13, 0xff800000, P1 ;  /* 0xff8000000d937807 */ /* 0x000fe40000800000 */
[----:B------:R-:W-:-:S02]  /*57b0*/  SEL R148, R14, 0xff800000, P2 ;  /* 0xff8000000e947807 */ /* 0x000fc40001000000 */
[----:B------:R-:W-:Y:S02]  /*57c0*/  SEL R149, R15, 0xff800000, P3 ;  /* 0xff8000000f957807 */ /* 0x000fe40001800000 */
[----:B------:R-:W-:Y:S02]  /*57d0*/  SEL R16, R16, 0xff800000, P4 ;  /* 0xff80000010107807 */ /* 0x000fe40002000000 */
[----:B------:R-:W-:Y:S02]  /*57e0*/  SEL R17, R17, 0xff800000, P5 ;  /* 0xff80000011117807 */ /* 0x000fe40002800000 */
[----:B------:R-:W-:Y:S02]  /*57f0*/  SEL R18, R18, 0xff800000, P6 ;  /* 0xff80000012127807 */ /* 0x000fe40003000000 */
[----:B------:R-:W-:Y:S02]  /*5800*/  R2P PR, R132.B2, 0x7f ;  /* 0x0000007f84007804 */ /* 0x000fe40000002000 */
[----:B------:R-:W-:-:S03]  /*5810*/  FMNMX3 R7, R7, R112, R113, !PT ;  /* 0x0000007007077276 */ /* 0x000fc60007800071 */
[----:B------:R-:W-:Y:S02]  /*5820*/  SEL R20, R20, 0xff800000, P0 ;  /* 0xff80000014147807 */ /* 0x000fe40000000000 */
[----:B------:R-:W-:Y:S02]  /*5830*/  SEL R21, R21, 0xff800000, P1 ;  /* 0xff80000015157807 */ /* 0x000fe40000800000 */
[----:B------:R-:W-:Y:S02]  /*5840*/  SEL R22, R22, 0xff800000, P2 ;  /* 0xff80000016167807 */ /* 0x000fe40001000000 */
[----:B------:R-:W-:Y:S02]  /*5850*/  SEL R23, R23, 0xff800000, P3 ;  /* 0xff80000017177807 */ /* 0x000fe40001800000 */
[----:B------:R-:W-:Y:S02]  /*5860*/  SEL R24, R24, 0xff800000, P4 ;  /* 0xff80000018187807 */ /* 0x000fe40002000000 */
[----:B------:R-:W-:-:S02]  /*5870*/  SEL R25, R25, 0xff800000, P5 ;  /* 0xff80000019197807 */ /* 0x000fc40002800000 */
[----:B------:R-:W-:Y:S02]  /*5880*/  SEL R26, R26, 0xff800000, P6 ;  /* 0xff8000001a1a7807 */ /* 0x000fe40003000000 */
[----:B------:R-:W-:Y:S02]  /*5890*/  R2P PR, R132.B3, 0x7f ;  /* 0x0000007f84007804 */ /* 0x000fe40000003000 */
[----:B------:R-:W-:-:S03]  /*58a0*/  FMNMX3 R7, R7, R120, R121, !PT ;  /* 0x0000007807077276 */ /* 0x000fc60007800079 */
[----:B------:R-:W-:Y:S02]  /*58b0*/  SEL R28, R28, 0xff800000, P0 ;  /* 0xff8000001c1c7807 */ /* 0x000fe40000000000 */
[----:B------:R-:W-:Y:S02]  /*58c0*/  ISETP.NE.U32.AND P0, PT, R5, 0x1, PT ;  /* 0x000000010500780c */ /* 0x000fe40003f05070 */
[----:B------:R-:W-:Y:S02]  /*58d0*/  LOP3.LUT R5, R134, 0x1, RZ, 0xc0, !PT ;  /* 0x0000000186057812 */ /* 0x000fe400078ec0ff */
[----:B------:R-:W-:Y:S02]  /*58e0*/  SEL R100, R100, 0xff800000, !P0 ;  /* 0xff80000064647807 */ /* 0x000fe40004000000 */
[----:B------:R-:W-:Y:S02]  /*58f0*/  LOP3.LUT P0, RZ, R135, 0x80, RZ, 0xc0, !PT ;  /* 0x0000008087ff7812 */ /* 0x000fe4000780c0ff */
[----:B------:R-:W-:-:S02]  /*5900*/  FMNMX3 R7, R7, R128, R129, !PT ;  /* 0x0000008007077276 */ /* 0x000fc40007800081 */
[----:B------:R-:W-:Y:S02]  /*5910*/  SEL R107, R107, 0xff800000, P0 ;  /* 0xff8000006b6b7807 */ /* 0x000fe40000000000 */
[----:B------:R-:W-:Y:S02]  /*5920*/  LOP3.LUT P0, RZ, R135, 0x8000, RZ, 0xc0, !PT ;  /* 0x0000800087ff7812 */ /* 0x000fe4000780c0ff */
[----:B------:R-:W-:Y:S02]  /*5930*/  FMNMX R6, R106, R107, !PT ;  /* 0x0000006b6a067209 */ /* 0x000fe40007800000 */
[----:B------:R-:W-:Y:S02]  /*5940*/  SEL R115, R115, 0xff800000, P0 ;  /* 0xff80000073737807 */ /* 0x000fe40000000000 */
[----:B------:R-:W-:Y:S02]  /*5950*/  LOP3.LUT P0, RZ, R135, 0x800000, RZ, 0xc0, !PT ;  /* 0x0080000087ff7812 */ /* 0x000fe4000780c0ff */
[----:B------:R-:W-:-:S02]  /*5960*/  FMNMX3 R6, R6, R114, R115, !PT ;  /* 0x0000007206067276 */ /* 0x000fc40007800073 */
[----:B------:R-:W-:Y:S02]  /*5970*/  SEL R123, R123, 0xff800000, P0 ;  /* 0xff8000007b7b7807 */ /* 0x000fe40000000000 */
[----:B------:R-:W-:Y:S02]  /*5980*/  ISETP.GT.AND P0, PT, R135, -0x1, PT ;  /* 0xffffffff8700780c */ /* 0x000fe40003f04270 */
[----:B------:R-:W-:Y:S02]  /*5990*/  FMNMX3 R6, R6, R122, R123, !PT ;  /* 0x0000007a06067276 */ /* 0x000fe4000780007b */
[----:B------:R-:W-:Y:S02]  /*59a0*/  SEL R131, R131, 0xff800000, !P0 ;  /* 0xff80000083837807 */ /* 0x000fe40004000000 */
[----:B------:R-:W-:Y:S02]  /*59b0*/  ISETP.NE.U32.AND P0, PT, R5, 0x1, PT ;  /* 0x000000010500780c */ /* 0x000fe40003f05070 */
[----:B------:R-:W-:-:S02]  /*59c0*/  LOP3.LUT R5, R133, 0x1, RZ, 0xc0, !PT ;  /* 0x0000000185057812 */ /* 0x000fc400078ec0ff */
[----:B------:R-:W-:Y:S02]  /*59d0*/  SEL R68, R68, 0xff800000, !P0 ;  /* 0xff80000044447807 */ /* 0x000fe40004000000 */
[----:B------:R-:W-:Y:S02]  /*59e0*/  LOP3.LUT P0, RZ, R134, 0x80, RZ, 0xc0, !PT ;  /* 0x0000008086ff7812 */ /* 0x000fe4000780c0ff */
[----:B------:R-:W-:Y:S02]  /*59f0*/  FMNMX3 R6, R6, R130, R131, !PT ;  /* 0x0000008206067276 */ /* 0x000fe40007800083 */
[----:B------:R-:W-:Y:S02]  /*5a00*/  SEL R75, R75, 0xff800000, P0 ;  /* 0xff8000004b4b7807 */ /* 0x000fe40000000000 */
[----:B------:R-:W-:Y:S02]  /*5a10*/  LOP3.LUT P0, RZ, R134, 0x8000, RZ, 0xc0, !PT ;  /* 0x0000800086ff7812 */ /* 0x000fe4000780c0ff */
[----:B------:R-:W-:-:S02]  /*5a20*/  FMNMX3 R7, R7, R72, R73, !PT ;  /* 0x0000004807077276 */ /* 0x000fc40007800049 */
[----:B------:R-:W-:Y:S02]  /*5a30*/  SEL R83, R83, 0xff800000, P0 ;  /* 0xff80000053537807 */ /* 0x000fe40000000000 */
[----:B------:R-:W-:Y:S02]  /*5a40*/  LOP3.LUT P0, RZ, R134, 0x800000, RZ, 0xc0, !PT ;  /* 0x0080000086ff7812 */ /* 0x000fe4000780c0ff */
[----:B------:R-:W-:Y:S02]  /*5a50*/  FMNMX3 R6, R6, R74, R75, !PT ;  /* 0x0000004a06067276 */ /* 0x000fe4000780004b */
[----:B------:R-:W-:Y:S02]  /*5a60*/  SEL R153, R91, 0xff800000, P0 ;  /* 0xff8000005b997807 */ /* 0x000fe40000000000 */
[----:B------:R-:W-:Y:S02]  /*5a70*/  ISETP.GT.AND P0, PT, R134, -0x1, PT ;  /* 0xffffffff8600780c */ /* 0x000fe40003f04270 */
[----:B------:R-:W-:-:S02]  /*5a80*/  FMNMX3 R7, R7, R80, R81, !PT ;  /* 0x0000005007077276 */ /* 0x000fc40007800051 */
[----:B------:R-:W-:Y:S02]  /*5a90*/  SEL R99, R99, 0xff800000, !P0 ;  /* 0xff80000063637807 */ /* 0x000fe40004000000 */
[----:B------:R-:W-:Y:S02]  /*5aa0*/  ISETP.NE.U32.AND P0, PT, R5, 0x1, PT ;  /* 0x000000010500780c */ /* 0x000fe40003f05070 */
[----:B------:R-:W-:Y:S02]  /*5ab0*/  LOP3.LUT R5, R132, 0x1, RZ, 0xc0, !PT ;  /* 0x0000000184057812 */ /* 0x000fe400078ec0ff */
[----:B------:R-:W-:Y:S02]  /*5ac0*/  SEL R36, R36, 0xff800000, !P0 ;  /* 0xff80000024247807 */ /* 0x000fe40004000000 */
[----:B------:R-:W-:Y:S02]  /*5ad0*/  LOP3.LUT P0, RZ, R133, 0x80, RZ, 0xc0, !PT ;  /* 0x0000008085ff7812 */ /* 0x000fe4000780c0ff */
[----:B------:R-:W-:-:S02]  /*5ae0*/  FMNMX3 R6, R6, R82, R83, !PT ;  /* 0x0000005206067276 */ /* 0x000fc40007800053 */
[----:B------:R-:W-:Y:S02]  /*5af0*/  SEL R43, R43, 0xff800000, P0 ;  /* 0xff8000002b2b7807 */ /* 0x000fe40000000000 */
[----:B------:R-:W-:Y:S02]  /*5b00*/  LOP3.LUT P0, RZ, R133, 0x8000, RZ, 0xc0, !PT ;  /* 0x0000800085ff7812 */ /* 0x000fe4000780c0ff */
[----:B------:R-:W-:Y:S02]  /*5b10*/  FMNMX3 R7, R7, R88, R89, !PT ;  /* 0x0000005807077276 */ /* 0x000fe40007800059 */
        /* <DEDUP_REMOVED lines=8> */
[----:B------:R-:W-:-:S02]  /*5ba0*/  FMNMX R5, R100, R101, !PT ;  /* 0x0000006564057209 */ /* 0x000fc40007800000 */
[----:B------:R-:W-:Y:S02]  /*5bb0*/  SEL R150, R4, 0xff800000, !P0 ;  /* 0xff80000004967807 */ /* 0x000fe40004000000 */
[----:B------:R-:W-:Y:S02]  /*5bc0*/  FMNMX R4, R102, R103, !PT ;  /* 0x0000006766047209 */ /* 0x000fe40007800000 */
[----:B------:R-:W-:Y:S02]  /*5bd0*/  FMNMX3 R5, R5, R108, R109, !PT ;  /* 0x0000006c05057276 */ /* 0x000fe4000780006d */
[----:B------:R-:W-:Y:S02]  /*5be0*/  FMNMX3 R4, R4, R110, R111, !PT ;  /* 0x0000006e04047276 */ /* 0x000fe4000780006f */
[----:B------:R-:W-:Y:S02]  /*5bf0*/  FMNMX3 R5, R5, R116, R117, !PT ;  /* 0x0000007405057276 */ /* 0x000fe40007800075 */
[----:B------:R-:W-:-:S02]  /*5c00*/  FMNMX3 R4, R4, R118, R119, !PT ;  /* 0x0000007604047276 */ /* 0x000fc40007800077 */
[----:B------:R-:W-:Y:S02]  /*5c10*/  FMNMX3 R5, R5, R124, R125, !PT ;  /* 0x0000007c05057276 */ /* 0x000fe4000780007d */
[----:B------:R-:W-:Y:S02]  /*5c20*/  FMNMX3 R4, R4, R126, R127, !PT ;  /* 0x0000007e04047276 */ /* 0x000fe4000780007f */
        /* <DEDUP_REMOVED lines=19> */
[----:B------:R-:W-:Y:S02]  /*5d60*/  LOP3.LUT P0, RZ, R132, 0x80, RZ, 0xc0, !PT ;  /* 0x0000008084ff7812 */ /* 0x000fe4000780c0ff */
[----:B------:R-:W-:Y:S02]  /*5d70*/  FMNMX3 R5, R5, R142, R143, !PT ;  /* 0x0000008e05057276 */ /* 0x000fe4000780008f */
[----:B------:R-:W-:-:S02]  /*5d80*/  FMNMX3 R4, R4, R62, R63, !PT ;  /* 0x0000003e04047276 */ /* 0x000fc4000780003f */
[----:B------:R-:W-:Y:S02]  /*5d90*/  FMNMX3 R7, R7, R56, R57, !PT ;  /* 0x0000003807077276 */ /* 0x000fe40007800039 */
[----:B------:R-:W-:Y:S02]  /*5da0*/  FMNMX3 R6, R6, R90, R91, !PT ;  /* 0x0000005a06067276 */ /* 0x000fe4000780005b */
[----:B------:R-:W-:Y:S02]  /*5db0*/  SEL R59, R11, 0xff800000, P0 ;  /* 0xff8000000b3b7807 */ /* 0x000fe40000000000 */
        /* <DEDUP_REMOVED lines=12> */
[----:B------:R-:W-:Y:S02]  /*5e80*/  ISETP.GT.AND P0, PT, R132, -0x1, PT ;  /* 0xffffffff8400780c */ /* 0x000fe40003f04270 */
[----:B------:R-:W-:Y:S02]  /*5e90*/  SEL R29, R29, 0xff800000, P1 ;  /* 0xff8000001d1d7807 */ /* 0x000fe40000800000 */
[----:B------:R-:W-:-:S02]  /*5ea0*/  SEL R154, R30, 0xff800000, P2 ;  /* 0xff8000001e9a7807 */ /* 0x000fc40001000000 */
[----:B------:R-:W-:Y:S02]  /*5eb0*/  SEL R155, R31, 0xff800000, P3 ;  /* 0xff8000001f9b7807 */ /* 0x000fe40001800000 */
[----:B------:R-:W-:Y:S02]  /*5ec0*/  FMNMX3 R5, R5, R20, R21, !PT ;  /* 0x0000001405057276 */ /* 0x000fe40007800015 */
[----:B------:R-:W-:Y:S02]  /*5ed0*/  FMNMX3 R4, R4, R22, R23, !PT ;  /* 0x0000001604047276 */ /* 0x000fe40007800017 */
[----:B------:R-:W-:Y:S02]  /*5ee0*/  FMNMX3 R7, R7, R16, R17, !PT ;  /* 0x0000001007077276 */ /* 0x000fe40007800011 */
[----:B------:R-:W-:Y:S02]  /*5ef0*/  FMNMX3 R6, R6, R18, R19, !PT ;  /* 0x0000001206067276 */ /* 0x000fe40007800013 */
[----:B------:R-:W-:-:S02]  /*5f00*/  SEL R35, R35, 0xff800000, !P0 ;  /* 0xff80000023237807 */ /* 0x000fc40004000000 */
[----:B------:R-:W-:Y:S02]  /*5f10*/  SEL R156, R32, 0xff800000, P4 ;  /* 0xff800000209c7807 */ /* 0x000fe40002000000 */
[----:B------:R-:W-:Y:S02]  /*5f20*/  SEL R157, R33, 0xff800000, P5 ;  /* 0xff800000219d7807 */ /* 0x000fe40002800000 */
[----:B------:R-:W-:Y:S02]  /*5f30*/  SEL R34, R34, 0xff800000, P6 ;  /* 0xff80000022227807 */ /* 0x000fe40003000000 */
[----:B------:R-:W-:Y:S02]  /*5f40*/  FMNMX3 R5, R5, R28, R29, !PT ;  /* 0x0000001c05057276 */ /* 0x000fe4000780001d */
[----:B------:R-:W-:Y:S02]  /*5f50*/  FMNMX3 R4, R4, R154, R155, !PT ;  /* 0x0000009a04047276 */ /* 0x000fe4000780009b */
[----:B------:R-:W-:-:S02]  /*5f60*/  FMNMX3 R7, R7, R24, R25, !PT ;  /* 0x0000001807077276 */ /* 0x000fc40007800019 */
[----:B------:R-:W-:Y:S02]  /*5f70*/  FMNMX3 R6, R6, R26, R27, !PT ;  /* 0x0000001a06067276 */ /* 0x000fe4000780001b */
[----:B------:R-:W-:Y:S02]  /*5f80*/  FMNMX R4, R5, R4, !PT ;  /* 0x0000000405047209 */ /* 0x000fe40007800000 */
[----:B------:R-:W-:Y:S02]  /*5f90*/  FMNMX3 R7, R7, R156, R157, !PT ;  /* 0x0000009c07077276 */ /* 0x000fe4000780009d */
[----:B------:R-:W-:-:S04]  /*5fa0*/  FMNMX3 R6, R6, R34, R35, !PT ;  /* 0x0000002206067276 */ /* 0x000fc80007800023 */
[----:B------:R-:W-:-:S04]  /*5fb0*/  FMNMX3 R158, R4, R7, R6, !PT ;  /* 0x00000007049e7276 */ /* 0x000fc80007800006 */
[----:B------:R-:W-:-:S04]  /*5fc0*/  FSETP.NEU.AND P0, PT, R158, -INF , PT ;  /* 0xff8000009e00780b */ /* 0x000fc80003f0d000 */
[----:B------:R-:W-:Y:S02]  /*5fd0*/  FSEL R160, R158, RZ, P0 ;  /* 0x000000ff9ea07208 */ /* 0x000fe40000000000 */
[----:B------:R-:W-:-:S03]  /*5fe0*/  ELECT P0, URZ, PT ;  /* 0x0000000000ff782f */ /* 0x000fc60003800000 */
[----:B---3--:R-:W-:-:S04]  /*5ff0*/  FFMA R160, -R160, R159, 8 ;  /* 0x41000000a0a07423 */ /* 0x008fc8000000019f */
[-CC-:B------:R-:W-:Y:S02]  /*6000*/  FFMA2 R30, R100.F32x2.HI_LO, R159.reuse.F32, R160.reuse.F32 ;  /* 0x0000009f641e7249 */ /* 0x180fe400012000a0 */
[-CC-:B------:R-:W-:Y:S02]  /*6010*/  FFMA2 R32, R102.F32x2.HI_LO, R159.reuse.F32, R160.reuse.F32 ;  /* 0x0000009f66207249 */ /* 0x180fe400012000a0 */
[-CC-:B------:R-:W-:Y:S02]  /*6020*/  FFMA2 R100, R104.F32x2.HI_LO, R159.reuse.F32, R160.reuse.F32 ;  /* 0x0000009f68647249 */ /* 0x180fe400012000a0 */
[-CC-:B------:R-:W-:Y:S01]  /*6030*/  FFMA2 R102, R106.F32x2.HI_LO, R159.reuse.F32, R160.reuse.F32 ;  /* 0x0000009f6a667249 */ /* 0x180fe200012000a0 */
[----:B------:R-:W-:Y:S01]  /*6040*/  MUFU.EX2 R30, R30 ;  /* 0x0000001e001e7308 */ /* 0x000fe20000000800 */
[-CC-:B------:R-:W-:Y:S02]  /*6050*/  FFMA2 R104, R108.F32x2.HI_LO, R159.reuse.F32, R160.reuse.F32 ;  /* 0x0000009f6c687249 */ /* 0x180fe400012000a0 */
[----:B------:R-:W-:-:S02]  /*6060*/  FFMA2 R106, R110.F32x2.HI_LO, R159.F32, R160.F32 ;  /* 0x0000009f6e6a7249 */ /* 0x000fc400012000a0 */
[-CC-:B------:R-:W-:Y:S02]  /*6070*/  FFMA2 R108, R112.F32x2.HI_LO, R159.reuse.F32, R160.reuse.F32 ;  /* 0x0000009f706c7249 */ /* 0x180fe400012000a0 */
[-CC-:B------:R-:W-:Y:S01]  /*6080*/  FFMA2 R110, R114.F32x2.HI_LO, R159.reuse.F32, R160.reuse.F32 ;  /* 0x0000009f726e7249 */ /* 0x180fe200012000a0 */
[----:B------:R-:W-:Y:S01]  /*6090*/  MUFU.EX2 R100, R100 ;  /* 0x0000006400647308 */ /* 0x000fe20000000800 */
[-CC-:B------:R-:W-:Y:S02]  /*60a0*/  FFMA2 R112, R116.F32x2.HI_LO, R159.reuse.F32, R160.reuse.F32 ;  /* 0x0000009f74707249 */ /* 0x180fe400012000a0 */
[-CC-:B------:R-:W-:Y:S02]  /*60b0*/  FFMA2 R114, R118.F32x2.HI_LO, R159.reuse.F32, R160.reuse.F32 ;  /* 0x0000009f76727249 */ /* 0x180fe400012000a0 */
[-CC-:B------:R-:W-:Y:S02]  /*60c0*/  FFMA2 R116, R120.F32x2.HI_LO, R159.reuse.F32, R160.reuse.F32 ;  /* 0x0000009f78747249 */ /* 0x180fe400012000a0 */
[-CC-:B------:R-:W-:Y:S01]  /*60d0*/  FFMA2 R118, R122.F32x2.HI_LO, R159.reuse.F32, R160.reuse.F32 ;  /* 0x0000009f7a767249 */ /* 0x180fe200012000a0 */
[----:B------:R-:W1:Y:S01]  /*60e0*/  MUFU.EX2 R101, R101 ;  /* 0x0000006500657308 */ /* 0x000e620000000800 */
[----:B------:R-:W-:-:S02]  /*60f0*/  FFMA2 R120, R124.F32x2.HI_LO, R159.F32, R160.F32 ;  /* 0x0000009f7c787249 */ /* 0x000fc400012000a0 */
[-CC-:B------:R-:W-:Y:S02]  /*6100*/  FFMA2 R122, R126.F32x2.HI_LO, R159.reuse.F32, R160.reuse.F32 ;  /* 0x0000009f7e7a7249 */ /* 0x180fe400012000a0 */
[-CC-:B------:R-:W-:Y:S02]  /*6110*/  FFMA2 R124, R128.F32x2.HI_LO, R159.reuse.F32, R160.reuse.F32 ;  /* 0x0000009f807c7249 */ /* 0x180fe400012000a0 */
[-CC-:B------:R-:W-:Y:S01]  /*6120*/  FFMA2 R126, R130.F32x2.HI_LO, R159.reuse.F32, R160.reuse.F32 ;  /* 0x0000009f827e7249 */ /* 0x180fe200012000a0 */
[----:B------:R-:W-:Y:S01]  /*6130*/  MUFU.EX2 R102, R102 ;  /* 0x0000006600667308 */ /* 0x000fe20000000800 */
[-CC-:B------:R-:W-:Y:S02]  /*6140*/  FFMA2 R76, R76.F32x2.HI_LO, R159.reuse.F32, R160.reuse.F32 ;  /* 0x0000009f4c4c7249 */ /* 0x180fe400012000a0 */
[-CC-:B------:R-:W-:Y:S02]  /*6150*/  FFMA2 R78, R78.F32x2.HI_LO, R159.reuse.F32, R160.reuse.F32 ;  /* 0x0000009f4e4e7249 */ /* 0x180fe400012000a0 */
[----:B------:R-:W-:-:S02]  /*6160*/  FFMA2 R80, R80.F32x2.HI_LO, R159.F32, R160.F32 ;  /* 0x0000009f50507249 */ /* 0x000fc400012000a0 */
[-CC-:B------:R-:W-:Y:S01]  /*6170*/  FFMA2 R82, R82.F32x2.HI_LO, R159.reuse.F32, R160.reuse.F32 ;  /* 0x0000009f52527249 */ /* 0x180fe200012000a0 */
[----:B------:R-:W2:Y:S01]  /*6180*/  MUFU.EX2 R103, R103 ;  /* 0x0000006700677308 */ /* 0x000ea20000000800 */
[----:B-1----:R-:W-:Y:S01]  /*6190*/  F2FP.SATFINITE.E4M3.F32.PACK_AB_MERGE_C R9, R101, R100, RZ ;  /* 0x000000646509723e */ /* 0x002fe200048070ff */
[-CC-:B------:R-:W-:Y:S02]  /*61a0*/  FFMA2 R84, R84.F32x2.HI_LO, R159.reuse.F32, R160.reuse.F32 ;  /* 0x0000009f54547249 */ /* 0x180fe400012000a0 */
[-CC-:B------:R-:W-:Y:S02]  /*61b0*/  FFMA2 R86, R86.F32x2.HI_LO, R159.reuse.F32, R160.reuse.F32 ;  /* 0x0000009f56567249 */ /* 0x180fe400012000a0 */
[-CC-:B------:R-:W-:Y:S02]  /*61c0*/  FFMA2 R88, R88.F32x2.HI_LO, R159.reuse.F32, R160.reuse.F32 ;  /* 0x0000009f58587249 */ /* 0x180fe400012000a0 */
[----:B------:R-:W-:Y:S01]  /*61d0*/  MUFU.EX2 R104, R104 ;  /* 0x0000006800687308 */ /* 0x000fe20000000800 */
[-CC-:B------:R-:W-:Y:S01]  /*61e0*/  FFMA2 R128, R152.F32x2.HI_LO, R159.reuse.F32, R160.reuse.F32 ;  /* 0x0000009f98807249 */ /* 0x180fe200012000a0 */
[----:B------:R-:W-:Y:S01]  /*61f0*/  LOP3.LUT R152, R137, 0x48, RZ, 0xfc, !PT ;  /* 0x0000004889987812 */ /* 0x000fe200078efcff */
[-CC-:B------:R-:W-:Y:S01]  /*6200*/  FFMA2 R92, R92.F32x2.HI_LO, R159.reuse.F32, R160.reuse.F32 ;  /* 0x0000009f5c5c7249 */ /* 0x180fe200012000a0 */
[----:B------:R-:W-:Y:S01]  /*6210*/  LOP3.LUT R153, R137, 0x50, RZ, 0xfc, !PT ;  /* 0x0000005089997812 */ /* 0x000fe200078efcff */
[----:B------:R-:W-:-:S02]  /*6220*/  FFMA2 R94, R94.F32x2.HI_LO, R159.F32, R160.F32 ;  /* 0x0000009f5e5e7249 */ /* 0x000fc400012000a0 */
[-CC-:B------:R-:W-:Y:S01]  /*6230*/  FFMA2 R96, R96.F32x2.HI_LO, R159.reuse.F32, R160.reuse.F32 ;  /* 0x0000009f60607249 */ /* 0x180fe200012000a0 */
[----:B------:R-:W1:Y:S01]  /*6240*/  MUFU.EX2 R105, R105 ;  /* 0x0000006900697308 */ /* 0x000e620000000800 */
[----:B--2---:R-:W-:Y:S01]  /*6250*/  F2FP.SATFINITE.E4M3.F32.PACK_AB_MERGE_C R4, R103, R102, RZ ;  /* 0x000000666704723e */ /* 0x004fe200048070ff */
[-CC-:B------:R-:W-:Y:S02]  /*6260*/  FFMA2 R98, R98.F32x2.HI_LO, R159.reuse.F32, R160.reuse.F32 ;  /* 0x0000009f62627249 */ /* 0x180fe400012000a0 */
[-C--:B------:R-:W-:Y:S01]  /*6270*/  FFMA2 R68, R68.F32x2.HI_LO, R159.reuse.F32, R160.F32 ;  /* 0x0000009f44447249 */ /* 0x080fe200012000a0 */
[----:B------:R-:W-:Y:S01]  /*6280*/  PRMT R9, R9, 0x5410, R4 ;  /* 0x0000541009097816 */ /* 0x000fe20000000004 */
[-CC-:B------:R-:W-:Y:S02]  /*6290*/  FFMA2 R70, R70.F32x2.HI_LO, R159.reuse.F32, R160.reuse.F32 ;  /* 0x0000009f46467249 */ /* 0x180fe400012000a0 */
[----:B------:R-:W-:Y:S01]  /*62a0*/  MUFU.EX2 R106, R106 ;  /* 0x0000006a006a7308 */ /* 0x000fe20000000800 */
[----:B------:R-:W-:-:S02]  /*62b0*/  FFMA2 R72, R72.F32x2.HI_LO, R159.F32, R160.F32 ;  /* 0x0000009f48487249 */ /* 0x000fc400012000a0 */
[-CC-:B------:R-:W-:Y:S02]  /*62c0*/  FFMA2 R74, R74.F32x2.HI_LO, R159.reuse.F32, R160.reuse.F32 ;  /* 0x0000009f4a4a7249 */ /* 0x180fe400012000a0 */
[-CC-:B------:R-:W-:Y:S02]  /*62d0*/  FFMA2 R62, R62.F32x2.HI_LO, R159.reuse.F32, R160.reuse.F32 ;  /* 0x0000009f3e3e7249 */ /* 0x180fe400012000a0 */
[-CC-:B------:R-:W-:Y:S01]  /*62e0*/  FFMA2 R66, R66.F32x2.HI_LO, R159.reuse.F32, R160.reuse.F32 ;  /* 0x0000009f42427249 */ /* 0x180fe200012000a0 */
[----:B------:R-:W2:Y:S01]  /*62f0*/  MUFU.EX2 R107, R107 ;  /* 0x0000006b006b7308 */ /* 0x000ea20000000800 */
[----:B-1----:R-:W-:Y:S01]  /*6300*/  F2FP.SATFINITE.E4M3.F32.PACK_AB_MERGE_C R10, R105, R104, RZ ;  /* 0x00000068690a723e */ /* 0x002fe200048070ff */
[-CC-:B------:R-:W-:Y:S02]  /*6310*/  FFMA2 R60, R60.F32x2.HI_LO, R159.reuse.F32, R160.reuse.F32 ;  /* 0x0000009f3c3c7249 */ /* 0x180fe400012000a0 */
[-CC-:B------:R-:W-:Y:S02]  /*6320*/  FFMA2 R64, R64.F32x2.HI_LO, R159.reuse.F32, R160.reuse.F32 ;  /* 0x0000009f40407249 */ /* 0x180fe400012000a0 */
[----:B------:R-:W-:-:S02]  /*6330*/  FFMA2 R58, R58.F32x2.HI_LO, R159.F32, R160.F32 ;  /* 0x0000009f3a3a7249 */ /* 0x000fc400012000a0 */
[----:B------:R-:W-:Y:S01]  /*6340*/  MUFU.EX2 R108, R108 ;  /* 0x0000006c006c7308 */ /* 0x000fe20000000800 */
[-CC-:B------:R-:W-:Y:S02]  /*6350*/  FFMA2 R16, R16.F32x2.HI_LO, R159.reuse.F32, R160.reuse.F32 ;  /* 0x0000009f10107249 */ /* 0x180fe400012000a0 */
[-CC-:B------:R-:W-:Y:S02]  /*6360*/  FFMA2 R18, R18.F32x2.HI_LO, R159.reuse.F32, R160.reuse.F32 ;  /* 0x0000009f12127249 */ /* 0x180fe400012000a0 */
[-CC-:B------:R-:W-:Y:S02]  /*6370*/  FFMA2 R20, R20.F32x2.HI_LO, R159.reuse.F32, R160.reuse.F32 ;  /* 0x0000009f14147249 */ /* 0x180fe400012000a0 */
[-CC-:B------:R-:W-:Y:S01]  /*6380*/  FFMA2 R22, R22.F32x2.HI_LO, R159.reuse.F32, R160.reuse.F32 ;  /* 0x0000009f16167249 */ /* 0x180fe200012000a0 */
[----:B------:R-:W1:Y:S01]  /*6390*/  MUFU.EX2 R109, R109 ;  /* 0x0000006d006d7308 */ /* 0x000e620000000800 */
[----:B--2---:R-:W-:Y:S01]  /*63a0*/  F2FP.SATFINITE.E4M3.F32.PACK_AB_MERGE_C R5, R107, R106, RZ ;  /* 0x0000006a6b05723e */ /* 0x004fe200048070ff */
[----:B------:R-:W-:-:S02]  /*63b0*/  FFMA2 R24, R24.F32x2.HI_LO, R159.F32, R160.F32 ;  /* 0x0000009f18187249 */ /* 0x000fc400012000a0 */
[-CC-:B------:R-:W-:Y:S01]  /*63c0*/  FFMA2 R26, R26.F32x2.HI_LO, R159.reuse.F32, R160.reuse.F32 ;  /* 0x0000009f1a1a7249 */ /* 0x180fe200012000a0 */
[----:B------:R-:W-:Y:S01]  /*63d0*/  PRMT R10, R10, 0x5410, R5 ;  /* 0x000054100a0a7816 */ /* 0x000fe20000000005 */
[-CC-:B------:R-:W-:Y:S02]  /*63e0*/  FFMA2 R28, R28.F32x2.HI_LO, R159.reuse.F32, R160.reuse.F32 ;  /* 0x0000009f1c1c7249 */ /* 0x180fe400012000a0 */
[----:B------:R-:W-:Y:S01]  /*63f0*/  MUFU.EX2 R110, R110 ;  /* 0x0000006e006e7308 */ /* 0x000fe20000000800 */
[----:B------:R-:W-:-:S07]  /*6400*/  FFMA2 R34, R34.F32x2.HI_LO, R159.F32, R160.F32 ;  /* 0x0000009f22227249 */ /* 0x000fce00012000a0 */
[----:B------:R-:W2:Y:S01]  /*6410*/  MUFU.EX2 R111, R111 ;  /* 0x0000006f006f7308 */ /* 0x000ea20000000800 */
[----:B-1----:R-:W-:Y:S01]  /*6420*/  F2FP.SATFINITE.E4M3.F32.PACK_AB_MERGE_C R11, R109, R108, RZ ;  /* 0x0000006c6d0b723e */ /* 0x002fe200048070ff */
[----:B------:R-:W-:-:S06]  /*6430*/  FADD2 R100, R100.F32x2.HI_LO, R108.F32x2.HI_LO ;  /* 0x0000006c6464724b */ /* 0x000fcc0000000000 */
[----:B------:R-:W-:Y:S08]  /*6440*/  MUFU.EX2 R112, R112 ;  /* 0x0000007000707308 */ /* 0x000ff00000000800 */
[----:B------:R-:W1:Y:S01]  /*6450*/  MUFU.EX2 R113, R113 ;  /* 0x0000007100717308 */ /* 0x000e620000000800 */
[----:B--2---:R-:W-:Y:S01]  /*6460*/  F2FP.SATFINITE.E4M3.F32.PACK_AB_MERGE_C R4, R111, R110, RZ ;  /* 0x0000006e6f04723e */ /* 0x004fe200048070ff */
[----:B------:R-:W-:-:S03]  /*6470*/  FADD2 R102, R102.F32x2.HI_LO, R110.F32x2.HI_LO ;  /* 0x0000006e6666724b */ /* 0x000fc60000000000 */
[----:B------:R-:W-:-:S03]  /*6480*/  PRMT R11, R11, 0x5410, R4 ;  /* 0x000054100b0b7816 */ /* 0x000fc60000000004 */
[----:B------:R-:W-:Y:S08]  /*6490*/  MUFU.EX2 R114, R114 ;  /* 0x0000007200727308 */ /* 0x000ff00000000800 */
[----:B------:R-:W2:Y:S01]  /*64a0*/  MUFU.EX2 R115, R115 ;  /* 0x0000007300737308 */ /* 0x000ea20000000800 */
[----:B-1----:R-:W-:-:S07]  /*64b0*/  F2FP.SATFINITE.E4M3.F32.PACK_AB_MERGE_C R12, R113, R112, RZ ;  /* 0x00000070710c723e */ /* 0x002fce00048070ff */
[----:B------:R-:W-:Y:S08]  /*64c0*/  MUFU.EX2 R116, R116 ;  /* 0x0000007400747308 */ /* 0x000ff00000000800 */
[----:B------:R-:W1:Y:S01]  /*64d0*/  MUFU.EX2 R117, R117 ;  /* 0x0000007500757308 */ /* 0x000e620000000800 */
[----:B--2---:R-:W-:-:S04]  /*64e0*/  F2FP.SATFINITE.E4M3.F32.PACK_AB_MERGE_C R5, R115, R114, RZ ;  /* 0x000000727305723e */ /* 0x004fc800048070ff */
[----:B------:R-:W-:-:S03]  /*64f0*/  PRMT R12, R12, 0x5410, R5 ;  /* 0x000054100c0c7816 */ /* 0x000fc60000000005 */
[----:B------:R-:W-:Y:S08]  /*6500*/  MUFU.EX2 R118, R118 ;  /* 0x0000007600767308 */ /* 0x000ff00000000800 */
[----:B------:R-:W2:Y:S01]  /*6510*/  MUFU.EX2 R119, R119 ;  /* 0x0000007700777308 */ /* 0x000ea20000000800 */
[----:B-1----:R-:W-:Y:S01]  /*6520*/  F2FP.SATFINITE.E4M3.F32.PACK_AB_MERGE_C R13, R117, R116, RZ ;  /* 0x00000074750d723e */ /* 0x002fe200048070ff */
[----:B------:R-:W-:-:S06]  /*6530*/  FADD2 R100, R100.F32x2.HI_LO, R116.F32x2.HI_LO ;  /* 0x000000746464724b */ /* 0x000fcc0000000000 */
[----:B------:R-:W1:Y:S08]  /*6540*/  MUFU.EX2 R31, R31 ;  /* 0x0000001f001f7308 */ /* 0x000e700000000800 */
[----:B------:R-:W-:Y:S01]  /*6550*/  MUFU.EX2 R32, R32 ;  /* 0x0000002000207308 */ /* 0x000fe20000000800 */
[----:B--2---:R-:W-:Y:S01]  /*6560*/  F2FP.SATFINITE.E4M3.F32.PACK_AB_MERGE_C R4, R119, R118, RZ ;  /* 0x000000767704723e */ /* 0x004fe200048070ff */
[----:B------:R-:W-:-:S03]  /*6570*/  FADD2 R102, R102.F32x2.HI_LO, R118.F32x2.HI_LO ;  /* 0x000000766666724b */ /* 0x000fc60000000000 */
[----:B------:R-:W-:-:S03]  /*6580*/  PRMT R13, R13, 0x5410, R4 ;  /* 0x000054100d0d7816 */ /* 0x000fc60000000004 */
[----:B------:R-:W2:Y:S01]  /*6590*/  MUFU.EX2 R33, R33 ;  /* 0x0000002100217308 */ /* 0x000ea20000000800 */
[C---:B-1----:R-:W-:Y:S01]  /*65a0*/  F2FP.SATFINITE.E4M3.F32.PACK_AB_MERGE_C R8, R31.reuse, R30, RZ ;  /* 0x0000001e1f08723e */ /* 0x042fe200048070ff */
[----:B------:R-:W-:-:S04]  /*65b0*/  FADD2 R30, R30.F32x2.HI_LO, R104.F32x2.HI_LO ;  /* 0x000000681e1e724b */ /* 0x000fc80000000000 */
[----:B------:R-:W-:Y:S02]  /*65c0*/  FADD2 R30, R30.F32x2.HI_LO, R112.F32x2.HI_LO ;  /* 0x000000701e1e724b */ /* 0x000fe40000000000 */
[----:B------:R-:W-:Y:S08]  /*65d0*/  MUFU.EX2 R120, R120 ;  /* 0x0000007800787308 */ /* 0x000ff00000000800 */
[----:B------:R-:W1:Y:S01]  /*65e0*/  MUFU.EX2 R121, R121 ;  /* 0x0000007900797308 */ /* 0x000e620000000800 */
[C---:B--2---:R-:W-:Y:S01]  /*65f0*/  F2FP.SATFINITE.E4M3.F32.PACK_AB_MERGE_C R7, R33.reuse, R32, RZ ;  /* 0x000000202107723e */ /* 0x044fe200048070ff */
[----:B------:R-:W-:-:S03]  /*6600*/  FADD2 R32, R32.F32x2.HI_LO, R106.F32x2.HI_LO ;  /* 0x0000006a2020724b */ /* 0x000fc60000000000 */
[----:B------:R-:W-:Y:S01]  /*6610*/  PRMT R8, R8, 0x5410, R7 ;  /* 0x0000541008087816 */ /* 0x000fe20000000007 */
[----:B------:R-:W-:Y:S02]  /*6620*/  FADD2 R32, R32.F32x2.HI_LO, R114.F32x2.HI_LO ;  /* 0x000000722020724b */ /* 0x000fe40000000000 */
[----:B------:R-:W-:Y:S08]  /*6630*/  MUFU.EX2 R122, R122 ;  /* 0x0000007a007a7308 */ /* 0x000ff00000000800 */
        /* <DEDUP_REMOVED lines=17> */
[----:B------:R-:W-:Y:S01]  /*6750*/  MUFU.EX2 R78, R78 ;  /* 0x0000004e004e7308 */ /* 0x000fe20000000800 */
[----:B------:R2:W-:Y:S01]  /*6760*/  STTM.x8 tmem[UR4], R8 ;  /* 0x00000008000079ed */ /* 0x0005e200081c0004 */
[----:B------:R-:W-:-:S06]  /*6770*/  R2UR UR4, R152 ;  /* 0x00000000980472ca */ /* 0x000fcc00000e0000 */
[----:B------:R-:W3:Y:S01]  /*6780*/  MUFU.EX2 R79, R79 ;  /* 0x0000004f004f7308 */ /* 0x000ee20000000800 */
[----:B-1----:R-:W-:-:S07]  /*6790*/  F2FP.SATFINITE.E4M3.F32.PACK_AB_MERGE_C R6, R77, R76, RZ ;  /* 0x0000004c4d06723e */ /* 0x002fce00048070ff */
[----:B------:R-:W-:Y:S08]  /*67a0*/  MUFU.EX2 R80, R80 ;  /* 0x0000005000507308 */ /* 0x000ff00000000800 */
[----:B------:R-:W1:Y:S01]  /*67b0*/  MUFU.EX2 R81, R81 ;  /* 0x0000005100517308 */ /* 0x000e620000000800 */
[----:B---3--:R-:W-:-:S04]  /*67c0*/  F2FP.SATFINITE.E4M3.F32.PACK_AB_MERGE_C R7, R79, R78, RZ ;  /* 0x0000004e4f07723e */ /* 0x008fc800048070ff */
        /* <DEDUP_REMOVED lines=34> */
[----:B--2---:R-:W-:Y:S01]  /*69f0*/  F2FP.SATFINITE.E4M3.F32.PACK_AB_MERGE_C R14, R13, R12, RZ ;  /* 0x0000000c0d0e723e */ /* 0x004fe200048070ff */
[----:B------:R-:W-:-:S02]  /*6a00*/  FFMA2 R98, R144.F32x2.HI_LO, R159.F32, R160.F32 ;  /* 0x0000009f90627249 */ /* 0x000fc400012000a0 */
[-C--:B------:R-:W-:Y:S01]  /*6a10*/  FFMA2 R144, R148.F32x2.HI_LO, R159.reuse.F32, R160.F32 ;  /* 0x0000009f94907249 */ /* 0x080fe200012000a0 */
[----:B------:R-:W-:Y:S01]  /*6a20*/  PRMT R11, R11, 0x5410, R14 ;  /* 0x000054100b0b7816 */ /* 0x000fe2000000000e */
[-CC-:B------:R-:W-:Y:S02]  /*6a30*/  FFMA2 R14, R36.F32x2.HI_LO, R159.reuse.F32, R160.reuse.F32 ;  /* 0x0000009f240e7249 */ /* 0x180fe400012000a0 */
[----:B------:R-:W-:Y:S01]  /*6a40*/  MUFU.EX2 R70, R70 ;  /* 0x0000004600467308 */ /* 0x000fe20000000800 */
[-CC-:B------:R-:W-:Y:S02]  /*6a50*/  FFMA2 R36, R38.F32x2.HI_LO, R159.reuse.F32, R160.reuse.F32 ;  /* 0x0000009f26247249 */ /* 0x180fe400012000a0 */
[-CC-:B------:R-:W-:Y:S02]  /*6a60*/  FFMA2 R38, R40.F32x2.HI_LO, R159.reuse.F32, R160.reuse.F32 ;  /* 0x0000009f28267249 */ /* 0x180fe400012000a0 */
[-CC-:B------:R-:W-:Y:S02]  /*6a70*/  FFMA2 R40, R42.F32x2.HI_LO, R159.reuse.F32, R160.reuse.F32 ;  /* 0x0000009f2a287249 */ /* 0x180fe400012000a0 */
[-CC-:B------:R-:W-:Y:S01]  /*6a80*/  FFMA2 R42, R44.F32x2.HI_LO, R159.reuse.F32, R160.reuse.F32 ;  /* 0x0000009f2c2a7249 */ /* 0x180fe200012000a0 */
[----:B------:R-:W2:Y:S01]  /*6a90*/  MUFU.EX2 R71, R71 ;  /* 0x0000004700477308 */ /* 0x000ea20000000800 */
[-CC-:B------:R-:W-:Y:S01]  /*6aa0*/  FFMA2 R44, R46.F32x2.HI_LO, R159.reuse.F32, R160.reuse.F32 ;  /* 0x0000009f2e2c7249 */ /* 0x180fe200012000a0 */
[----:B-1----:R-:W-:Y:S01]  /*6ab0*/  F2FP.SATFINITE.E4M3.F32.PACK_AB_MERGE_C R4, R69, R68, RZ ;  /* 0x000000444504723e */ /* 0x002fe200048070ff */
        /* <DEDUP_REMOVED lines=13> */
[----:B------:R-:W-:Y:S01]  /*6b90*/  FFMA2 R148, R156.F32x2.HI_LO, R159.F32, R160.F32 ;  /* 0x0000009f9c947249 */ /* 0x000fe200012000a0 */
[----:B------:R-:W-:Y:S01]  /*6ba0*/  LOP3.LUT R154, R137, 0x58, RZ, 0xfc, !PT ;  /* 0x00000058899a7812 */ /* 0x000fe200078efcff */
[----:B------:R-:W-:Y:S01]  /*6bb0*/  MUFU.EX2 R74, R74 ;  /* 0x0000004a004a7308 */ /* 0x000fe20000000800 */
[----:B------:R-:W-:Y:S02]  /*6bc0*/  FADD2 R30, R30.F32x2.HI_LO, R68.F32x2.HI_LO ;  /* 0x000000441e1e724b */ /* 0x000fe40000000000 */
[----:B------:R-:W-:Y:S02]  /*6bd0*/  FADD2 R32, R32.F32x2.HI_LO, R70.F32x2.HI_LO ;  /* 0x000000462020724b */ /* 0x000fe40000000000 */
[----:B------:R-:W-:Y:S02]  /*6be0*/  FADD2 R30, R30.F32x2.HI_LO, R76.F32x2.HI_LO ;  /* 0x0000004c1e1e724b */ /* 0x000fe40000000000 */
[----:B------:R-:W-:Y:S01]  /*6bf0*/  FADD2 R32, R32.F32x2.HI_LO, R78.F32x2.HI_LO ;  /* 0x0000004e2020724b */ /* 0x000fe20000000000 */
[----:B------:R-:W2:Y:S01]  /*6c00*/  MUFU.EX2 R75, R75 ;  /* 0x0000004b004b7308 */ /* 0x000ea20000000800 */
[----:B-1----:R-:W-:Y:S01]  /*6c10*/  F2FP.SATFINITE.E4M3.F32.PACK_AB_MERGE_C R5, R73, R72, RZ ;  /* 0x000000484905723e */ /* 0x002fe200048070ff */
[----:B------:R-:W-:-:S02]  /*6c20*/  FADD2 R100, R100.F32x2.HI_LO, R72.F32x2.HI_LO ;  /* 0x000000486464724b */ /* 0x000fc40000000000 */
[----:B------:R-:W-:Y:S02]  /*6c30*/  FADD2 R30, R30.F32x2.HI_LO, R84.F32x2.HI_LO ;  /* 0x000000541e1e724b */ /* 0x000fe40000000000 */
[----:B------:R-:W-:Y:S02]  /*6c40*/  FADD2 R100, R100.F32x2.HI_LO, R80.F32x2.HI_LO ;  /* 0x000000506464724b */ /* 0x000fe40000000000 */
[----:B------:R-:W-:Y:S01]  /*6c50*/  MUFU.EX2 R14, R14 ;  /* 0x0000000e000e7308 */ /* 0x000fe20000000800 */
[----:B------:R-:W-:Y:S02]  /*6c60*/  FADD2 R32, R32.F32x2.HI_LO, R86.F32x2.HI_LO ;  /* 0x000000562020724b */ /* 0x000fe40000000000 */
[----:B------:R-:W-:Y:S02]  /*6c70*/  FADD2 R100, R100.F32x2.HI_LO, R88.F32x2.HI_LO ;  /* 0x000000586464724b */ /* 0x000fe40000000000 */
[----:B------:R-:W-:Y:S02]  /*6c80*/  FADD2 R30, R30.F32x2.HI_LO, R92.F32x2.HI_LO ;  /* 0x0000005c1e1e724b */ /* 0x000fe40000000000 */
[----:B------:R-:W-:Y:S01]  /*6c90*/  FADD2 R32, R32.F32x2.HI_LO, R94.F32x2.HI_LO ;  /* 0x0000005e2020724b */ /* 0x000fe20000000000 */
[----:B------:R-:W1:Y:S01]  /*6ca0*/  MUFU.EX2 R15, R15 ;  /* 0x0000000f000f7308 */ /* 0x000e620000000800 */
[----:B--2---:R-:W-:Y:S01]  /*6cb0*/  F2FP.SATFINITE.E4M3.F32.PACK_AB_MERGE_C R130, R75, R74, RZ ;  /* 0x0000004a4b82723e */ /* 0x004fe200048070ff */
[----:B------:R-:W-:-:S02]  /*6cc0*/  FADD2 R102, R102.F32x2.HI_LO, R74.F32x2.HI_LO ;  /* 0x0000004a6666724b */ /* 0x000fc40000000000 */
[----:B------:R-:W-:Y:S01]  /*6cd0*/  FADD2 R100, R100.F32x2.HI_LO, R96.F32x2.HI_LO ;  /* 0x000000606464724b */ /* 0x000fe20000000000 */
[----:B------:R-:W-:Y:S01]  /*6ce0*/  PRMT R5, R5, 0x5410, R130 ;  /* 0x0000541005057816 */ /* 0x000fe20000000082 */
[----:B------:R-:W-:Y:S02]  /*6cf0*/  FADD2 R102, R102.F32x2.HI_LO, R82.F32x2.HI_LO ;  /* 0x000000526666724b */ /* 0x000fe40000000000 */
[----:B------:R-:W-:Y:S01]  /*6d00*/  MUFU.EX2 R36, R36 ;  /* 0x0000002400247308 */ /* 0x000fe20000000800 */
[----:B------:R2:W-:Y:S01]  /*6d10*/  STTM.x8 tmem[UR4], R4 ;  /* 0x00000004000079ed */ /* 0x0005e200081c0004 */
[----:B------:R-:W-:Y:S01]  /*6d20*/  R2UR UR4, R153 ;  /* 0x00000000990472ca */ /* 0x000fe200000e0000 */
[----:B------:R-:W-:-:S04]  /*6d30*/  FADD2 R102, R102.F32x2.HI_LO, R128.F32x2.HI_LO ;  /* 0x000000806666724b */ /* 0x000fc80000000000 */
[----:B------:R-:W-:Y:S01]  /*6d40*/  FADD2 R102, R102.F32x2.HI_LO, R12.F32x2.HI_LO ;  /* 0x0000000c6666724b */ /* 0x000fe20000000000 */
[----:B------:R-:W3:Y:S01]  /*6d50*/  MUFU.EX2 R37, R37 ;  /* 0x0000002500257308 */ /* 0x000ee20000000800 */
[----:B-1----:R-:W-:-:S07]  /*6d60*/  FADD2 R30, R30.F32x2.HI_LO, R14.F32x2.HI_LO ;  /* 0x0000000e1e1e724b */ /* 0x002fce0000000000 */
[----:B------:R-:W-:Y:S08]  /*6d70*/  MUFU.EX2 R38, R38 ;  /* 0x0000002600267308 */ /* 0x000ff00000000800 */
[----:B------:R-:W1:Y:S01]  /*6d80*/  MUFU.EX2 R39, R39 ;  /* 0x0000002700277308 */ /* 0x000e620000000800 */
[----:B---3--:R-:W-:-:S07]  /*6d90*/  FADD2 R32, R32.F32x2.HI_LO, R36.F32x2.HI_LO ;  /* 0x000000242020724b */ /* 0x008fce0000000000 */
[----:B------:R-:W-:Y:S01]  /*6da0*/  MUFU.EX2 R40, R40 ;  /* 0x0000002800287308 */ /* 0x000fe20000000800 */
[----:B--2---:R-:W-:-:S07]  /*6db0*/  F2FP.SATFINITE.E4M3.F32.PACK_AB_MERGE_C R5, R37, R36, RZ ;  /* 0x000000242505723e */ /* 0x004fce00048070ff */
[----:B------:R-:W2:Y:S01]  /*6dc0*/  MUFU.EX2 R41, R41 ;  /* 0x0000002900297308 */ /* 0x000ea20000000800 */
[----:B------:R-:W-:Y:S01]  /*6dd0*/  F2FP.SATFINITE.E4M3.F32.PACK_AB_MERGE_C R4, R15, R14, RZ ;  /* 0x0000000e0f04723e */ /* 0x000fe200048070ff */
[----:B-1----:R-:W-:-:S03]  /*6de0*/  FADD2 R100, R100.F32x2.HI_LO, R38.F32x2.HI_LO ;  /* 0x000000266464724b */ /* 0x002fc60000000000 */
[----:B------:R-:W-:Y:S02]  /*6df0*/  PRMT R4, R4, 0x5410, R5 ;  /* 0x0000541004047816 */ /* 0x000fe40000000005 */
[----:B------:R-:W-:Y:S01]  /*6e00*/  F2FP.SATFINITE.E4M3.F32.PACK_AB_MERGE_C R5, R39, R38, RZ ;  /* 0x000000262705723e */ /* 0x000fe200048070ff */
        /* <DEDUP_REMOVED lines=58> */
[----:B------:R-:W-:Y:S01]  /*71b0*/  PRMT R11, R11, 0x5410, R130 ;  /* 0x000054100b0b7816 */ /* 0x000fe20000000082 */
[----:B------:R-:W-:Y:S02]  /*71c0*/  FFMA2 R130, R150.F32x2.HI_LO, R159.F32, R160.F32 ;  /* 0x0000009f96827249 */ /* 0x000fe400012000a0 */
[----:B------:R-:W-:Y:S01]  /*71d0*/  IMAD.MOV.U32 R151, RZ, RZ, 0x1 ;  /* 0x00000001ff977424 */ /* 0x000fe200078e00ff */
[----:B------:R-:W-:Y:S01]  /*71e0*/  MUFU.EX2 R64, R64 ;  /* 0x0000004000407308 */ /* 0x000fe20000000800 */
[----:B------:R2:W-:Y:S01]  /*71f0*/  STTM.x8 tmem[UR4], R4 ;  /* 0x00000004000079ed */ /* 0x0005e200081c0004 */
[----:B------:R-:W-:Y:S01]  /*7200*/  R2UR UR4, R154 ;  /* 0x000000009a0472ca */ /* 0x000fe200000e0000 */
[----:B------:R-:W3:Y:S02]  /*7210*/  FENCE.VIEW.ASYNC.T ;  /* 0x00000000000073c6 */ /* 0x000ee40000000200 */
[----:B---3--:R5:W-:Y:S03]  /*7220*/  SYNCS.ARRIVE.TRANS64.RED.ART0 RZ, [UR12], R151 ;  /* 0x00000097ffff79a7 */ /* 0x008be6000850040c */
[----:B------:R-:W-:Y:S01]  /*7230*/  MUFU.EX2 R130, R130 ;  /* 0x0000008200827308 */ /* 0x000fe20000000800 */
[----:B-1----:R-:W-:-:S07]  /*7240*/  FADD2 R32, R32.F32x2.HI_LO, R60.F32x2.HI_LO ;  /* 0x0000003c2020724b */ /* 0x002fce0000000000 */
[----:B------:R-:W1:Y:S08]  /*7250*/  MUFU.EX2 R131, R131 ;  /* 0x0000008300837308 */ /* 0x000e700000000800 */
[----:B------:R-:W3:Y:S08]  /*7260*/  MUFU.EX2 R65, R65 ;  /* 0x0000004100417308 */ /* 0x000ef00000000800 */
[----:B------:R-:W-:Y:S01]  /*7270*/  MUFU.EX2 R58, R58 ;  /* 0x0000003a003a7308 */ /* 0x000fe20000000800 */
[----:B-1----:R-:W-:Y:S01]  /*7280*/  FADD2 R30, R30.F32x2.HI_LO, R130.F32x2.HI_LO ;  /* 0x000000821e1e724b */ /* 0x002fe20000000000 */
[----:B--2---:R-:W-:-:S06]  /*7290*/  F2FP.SATFINITE.E4M3.F32.PACK_AB_MERGE_C R9, R61, R60, RZ ;  /* 0x0000003c3d09723e */ /* 0x004fcc00048070ff */
[----:B------:R-:W1:Y:S01]  /*72a0*/  MUFU.EX2 R59, R59 ;  /* 0x0000003b003b7308 */ /* 0x000e620000000800 */
[----:B------:R-:W-:Y:S01]  /*72b0*/  F2FP.SATFINITE.E4M3.F32.PACK_AB_MERGE_C R4, R131, R130, RZ ;  /* 0x000000828304723e */ /* 0x000fe200048070ff */
[----:B---3--:R-:W-:Y:S01]  /*72c0*/  FADD2 R100, R100.F32x2.HI_LO, R64.F32x2.HI_LO ;  /* 0x000000406464724b */ /* 0x008fe20000000000 */
[----:B------:R-:W-:Y:S02]  /*72d0*/  F2FP.SATFINITE.E4M3.F32.PACK_AB_MERGE_C R5, R65, R64, RZ ;  /* 0x000000404105723e */ /* 0x000fe400048070ff */
[----:B------:R-:W-:-:S03]  /*72e0*/  PRMT R4, R4, 0x5410, R9 ;  /* 0x0000541004047816 */ /* 0x000fc60000000009 */
[----:B------:R-:W-:Y:S08]  /*72f0*/  MUFU.EX2 R142, R142 ;  /* 0x0000008e008e7308 */ /* 0x000ff00000000800 */
[----:B------:R-:W2:Y:S01]  /*7300*/  MUFU.EX2 R143, R143 ;  /* 0x0000008f008f7308 */ /* 0x000ea20000000800 */
[----:B-1----:R-:W-:Y:S01]  /*7310*/  F2FP.SATFINITE.E4M3.F32.PACK_AB_MERGE_C R8, R59, R58, RZ ;  /* 0x0000003a3b08723e */ /* 0x002fe200048070ff */
[----:B------:R-:W-:-:S03]  /*7320*/  FADD2 R102, R102.F32x2.HI_LO, R58.F32x2.HI_LO ;  /* 0x0000003a6666724b */ /* 0x000fc60000000000 */
[----:B------:R-:W-:-:S03]  /*7330*/  PRMT R5, R5, 0x5410, R8 ;  /* 0x0000541005057816 */ /* 0x000fc60000000008 */
[----:B------:R-:W-:Y:S08]  /*7340*/  MUFU.EX2 R144, R144 ;  /* 0x0000009000907308 */ /* 0x000ff00000000800 */
[----:B------:R-:W1:Y:S01]  /*7350*/  MUFU.EX2 R145, R145 ;  /* 0x0000009100917308 */ /* 0x000e620000000800 */
[----:B--2---:R-:W-:Y:S01]  /*7360*/  F2FP.SATFINITE.E4M3.F32.PACK_AB_MERGE_C R6, R143, R142, RZ ;  /* 0x0000008e8f06723e */ /* 0x004fe200048070ff */
[----:B------:R-:W-:-:S06]  /*7370*/  FADD2 R30, R30.F32x2.HI_LO, R142.F32x2.HI_LO ;  /* 0x0000008e1e1e724b */ /* 0x000fcc0000000000 */
        /* <DEDUP_REMOVED lines=40> */
[----:B------:R-:W-:Y:S01]  /*7600*/  PRMT R10, R10, 0x5410, R11 ;  /* 0x000054100a0a7816 */ /* 0x000fe2000000000b */
[----:B------:R-:W-:Y:S02]  /*7610*/  FADD2 R30, R30.F32x2.HI_LO, R32.F32x2.HI_LO ;  /* 0x000000201e1e724b */ /* 0x000fe40000000000 */
[----:B------:R-:W-:Y:S08]  /*7620*/  MUFU.EX2 R34, R34 ;  /* 0x0000002200227308 */ /* 0x000ff00000000800 */
[----:B------:R-:W1:Y:S01]  /*7630*/  MUFU.EX2 R35, R35 ;  /* 0x0000002300237308 */ /* 0x000e620000000800 */
[----:B--2---:R-:W-:Y:S01]  /*7640*/  F2FP.SATFINITE.E4M3.F32.PACK_AB_MERGE_C R11, R149, R148, RZ ;  /* 0x00000094950b723e */ /* 0x004fe200048070ff */
[----:B------:R-:W-:Y:S01]  /*7650*/  FADD2 R100, R100.F32x2.HI_LO, R148.F32x2.HI_LO ;  /* 0x000000946464724b */ /* 0x000fe20000000000 */
[----:B-1----:R-:W-:Y:S01]  /*7660*/  F2FP.SATFINITE.E4M3.F32.PACK_AB_MERGE_C R150, R35, R34, RZ ;  /* 0x000000222396723e */ /* 0x002fe200048070ff */
[----:B------:R-:W-:-:S03]  /*7670*/  FADD2 R102, R102.F32x2.HI_LO, R34.F32x2.HI_LO ;  /* 0x000000226666724b */ /* 0x000fc60000000000 */
[----:B------:R-:W-:Y:S01]  /*7680*/  PRMT R11, R11, 0x5410, R150 ;  /* 0x000054100b0b7816 */ /* 0x000fe20000000096 */
[----:B------:R-:W-:Y:S01]  /*7690*/  FADD2 R100, R100.F32x2.HI_LO, R102.F32x2.HI_LO ;  /* 0x000000666464724b */ /* 0x000fe20000000000 */
[----:B------:R-:W-:Y:S02]  /*76a0*/  LOP3.LUT R150, R139, 0x1, RZ, 0x3c, !PT ;  /* 0x000000018b967812 */ /* 0x000fe400078e3cff */
[----:B------:R5:W-:Y:S01]  /*76b0*/  STTM.x8 tmem[UR4], R4 ;  /* 0x00000004000079ed */ /* 0x000be200081c0004 */
[----:B------:R-:W1:Y:S02]  /*76c0*/  FENCE.VIEW.ASYNC.T ;  /* 0x00000000000073c6 */ /* 0x000e640000000200 */
[----:B-1----:R-:W-:Y:S01]  /*76d0*/  NOP ;  /* 0x0000000000007918 */ /* 0x002fe20000000000 */
[----:B------:R-:W-:Y:S01]  /*76e0*/  IMAD.U32 R150, R150, -0x80000000, RZ ;  /* 0x8000000096967824 */ /* 0x000fe200078e00ff */
[----:B------:R5:W-:Y:S01]  /*76f0*/  @P0 SYNCS.ARRIVE.TRANS64.RED.ART0 RZ, [UR11], R151 ;  /* 0x00000097ffff09a7 */ /* 0x000be2000850040b */
[----:B------:R-:W-:-:S02]  /*7700*/  FADD2 R30, R30.F32x2.HI_LO, R100.F32x2.HI_LO ;  /* 0x000000641e1e724b */ /* 0x000fc40000000000 */
[----:B------:R-:W1:Y:S02]  /*7710*/  SYNCS.PHASECHK.TRANS64.TRYWAIT P0, [UR8+0x258], R150 ;  /* 0x00025896ff0075a7 */ /* 0x000e640008001108 */
[----:B-1---5:R-:W-:Y:S05]  /*7720*/  @!P0 BRA `(.L_x_68) ;  /* 0x0000004400d48947 */ /* 0x022fea0003800000 */
.L_x_136:
[----:B------:R-:W-:Y:S01]  /*7730*/  FADD R155, R30, R31 ;  /* 0x0000001f1e9b7221 */ /* 0x000fe20000000000 */
[----:B------:R-:W-:Y:S01]  /*7740*/  LOP3.LUT R138, R138, 0x1, RZ, 0x3c, !PT ;  /* 0x000000018a8a7812 */ /* 0x000fe200078e3cff */
[----:B------:R-:W-:Y:S06]  /*7750*/  BRA.U !UP0, `(.L_x_69) ;  /* 0x0000002108687547 */ /* 0x000fec000b800000 */
[----:B------:R-:W-:Y:S01]  /*7760*/  MOV R161, R158 ;  /* 0x0000009e00a17202 */ /* 0x000fe20000000f00 */
[----:B------:R-:W-:Y:S01]  /*7770*/  UMOV UR16, URZ ;  /* 0x000000ff00107c82 */ /* 0x000fe20008000000 */
.L_x_72:
[----:B------:R-:W-:Y:S02]  /*7780*/  SHF.L.U32 R6, R138, 0x1f, RZ ;  /* 0x0000001f8a067819 */ /* 0x000fe400000006ff */
[----:B------:R-:W-:Y:S02]  /*7790*/  R2UR UR4, R137 ;  /* 0x00000000890472ca */ /* 0x000fe400000e0000 */
[----:B------:R-:W2:Y:S02]  /*77a0*/  SYNCS.PHASECHK.TRANS64.TRYWAIT P0, [UR8+0x220], R6 ;  /* 0x00022006ff0075a7 */ /* 0x000ea40008001108 */
[----:B--2---:R-:W-:Y:S11]  /*77b0*/  @!P0 BRA `(.L_x_70) ;  /* 0x0000004400cc8947 */ /* 0x004ff60003800000 */
.L_x_138:
[----:B------:R-:W2:Y:S01]  /*77c0*/  LDTM.x32 R100, tmem[UR4] ;  /* 0x00000004006479ee */ /* 0x000ea200082c0000 */
[----:B------:R-:W-:Y:S01]  /*77d0*/  R2UR UR4, R136 ;  /* 0x00000000880472ca */ /* 0x000fe200000e0000 */
[----:B------:R-:W3:Y:S01]  /*77e0*/  LDC R164, c[0x0][0x600] ;  /* 0x00018000ffa47b82 */ /* 0x000ee20000000800 */
[----:B------:R-:W-:Y:S01]  /*77f0*/  R2UR UR5, R140 ;  /* 0x000000008c0572ca */ /* 0x000fe200000e0000 */
[----:B------:R-:W-:-:S10]  /*7800*/  IMAD.MOV.U32 R162, RZ, RZ, 0x3d9df09d ;  /* 0x3d9df09dffa27424 */ /* 0x000fd400078e00ff */
[----:B------:R-:W4:Y:S01]  /*7810*/  LDTM.x32 R68, tmem[UR4] ;  /* 0x00000004004479ee */ /* 0x000f2200082c0000 */
[----:B------:R-:W-:Y:S01]  /*7820*/  R2UR UR4, R141 ;  /* 0x000000008d0472ca */ /* 0x000fe200000e0000 */
[----:B------:R-:W5:Y:S01]  /*7830*/  LDTM.x32 R36, tmem[UR5] ;  /* 0x00000005002479ee */ /* 0x000f6200082c0000 */
[----:B--2---:R-:W-:Y:S02]  /*7840*/  FMNMX3 R145, R161, R100, R101, !PT ;  /* 0x00000064a1917276 */ /* 0x004fe40007800065 */
[----:B------:R-:W-:Y:S02]  /*7850*/  FMNMX R160, R102, R103, !PT ;  /* 0x0000006766a07209 */ /* 0x000fe40007800000 */
[----:B------:R-:W-:-:S07]  /*7860*/  FMNMX3 R145, R145, R108, R109, !PT ;  /* 0x0000006c91917276 */ /* 0x000fce000780006d */
[----:B-1----:R-:W1:Y:S01]  /*7870*/  LDTM.x32 R4, tmem[UR4] ;  /* 0x00000004000479ee */ /* 0x002e6200082c0000 */
[----:B------:R-:W-:Y:S02]  /*7880*/  FMNMX3 R160, R160, R110, R111, !PT ;  /* 0x0000006ea0a07276 */ /* 0x000fe4000780006f */
[----:B------:R-:W-:Y:S02]  /*7890*/  FMNMX R142, R104, R105, !PT ;  /* 0x00000069688e7209 */ /* 0x000fe40007800000 */
[----:B------:R-:W-:Y:S02]  /*78a0*/  FMNMX R143, R106, R107, !PT ;  /* 0x0000006b6a8f7209 */ /* 0x000fe40007800000 */
        /* <DEDUP_REMOVED lines=8> */
[----:B----4-:R-:W-:-:S02]  /*7930*/  FMNMX3 R145, R145, R68, R69, !PT ;  /* 0x0000004491917276 */ /* 0x010fc40007800045 */
        /* <DEDUP_REMOVED lines=15> */
[----:B-----5:R-:W-:Y:S02]  /*7a30*/  FMNMX3 R145, R145, R36, R37, !PT ;  /* 0x0000002491917276 */ /* 0x020fe40007800025 */
        /* <DEDUP_REMOVED lines=15> */
[----:B-1----:R-:W-:Y:S02]  /*7b30*/  FMNMX3 R145, R145, R4, R5, !PT ;  /* 0x0000000491917276 */ /* 0x002fe40007800005 */
        /* <DEDUP_REMOVED lines=15> */
[----:B------:R-:W-:-:S02]  /*7c30*/  FMNMX R160, R145, R160, !PT ;  /* 0x000000a091a07209 */ /* 0x000fc40007800000 */
[----:B------:R-:W-:Y:S02]  /*7c40*/  FMNMX3 R142, R142, R32, R33, !PT ;  /* 0x000000208e8e7276 */ /* 0x000fe40007800021 */
[----:B------:R-:W-:Y:S02]  /*7c50*/  FMNMX3 R143, R143, R34, R35, !PT ;  /* 0x000000228f8f7276 */ /* 0x000fe40007800023 */
[----:B------:R-:W-:Y:S02]  /*7c60*/  R2UR UR4, R140 ;  /* 0x000000008c0472ca */ /* 0x000fe400000e0000 */
[----:B------:R-:W-:-:S04]  /*7c70*/  FMNMX3 R160, R160, R142, R143, !PT ;  /* 0x0000008ea0a07276 */ /* 0x000fc8000780008f */
[----:B------:R-:W-:-:S04]  /*7c80*/  FSETP.NEU.AND P0, PT, R160, -INF , PT ;  /* 0xff800000a000780b */ /* 0x000fc80003f0d000 */
[----:B------:R-:W-:Y:S02]  /*7c90*/  FSEL R142, R160, RZ, P0 ;  /* 0x000000ffa08e7208 */ /* 0x000fe40000000000 */
[----:B------:R-:W-:-:S03]  /*7ca0*/  ELECT P0, URZ, PT ;  /* 0x0000000000ff782f */ /* 0x000fc60003800000 */
[----:B------:R-:W-:-:S04]  /*7cb0*/  FADD R143, -R142, R161 ;  /* 0x000000a18e8f7221 */ /* 0x000fc80000000100 */
[----:B---3--:R-:W-:-:S05]  /*7cc0*/  FMUL R150, R143, R164 ;  /* 0x000000a48f967220 */ /* 0x008fca0000400000 */
[----:B------:R-:W-:Y:S02]  /*7cd0*/  FSETP.GE.AND P1, PT, R150, -4, PT ;  /* 0xc08000009600780b */ /* 0x000fe40003f26000 */
[----:B------:R-:W1:Y:S02]  /*7ce0*/  MUFU.EX2 R150, R150 ;  /* 0x0000009600967308 */ /* 0x000e640000000800 */
[----:B------:R-:W-:-:S05]  /*7cf0*/  FSEL R165, R161, R142, P1 ;  /* 0x0000008ea1a57208 */ /* 0x000fca0000800000 */
[----:B------:R-:W-:-:S04]  /*7d00*/  FFMA R165, -R165, R164, 8 ;  /* 0x41000000a5a57423 */ /* 0x000fc800000001a4 */
[-CC-:B------:R-:W-:Y:S02]  /*7d10*/  FFMA2 R142, R100.F32x2.HI_LO, R164.reuse.F32, R165.reuse.F32 ;  /* 0x000000a4648e7249 */ /* 0x180fe400012000a5 */
[-CC-:B------:R-:W-:Y:S02]  /*7d20*/  FFMA2 R144, R102.F32x2.HI_LO, R164.reuse.F32, R165.reuse.F32 ;  /* 0x000000a466907249 */ /* 0x180fe400012000a5 */
[----:B------:R-:W-:Y:S02]  /*7d30*/  IMAD.SHL.U32 R103, R2, 0x4, RZ ;  /* 0x0000000402677824 */ /* 0x000fe400078e00ff */
[-CC-:B------:R-:W-:Y:S02]  /*7d40*/  FFMA2 R146, R104.F32x2.HI_LO, R164.reuse.F32, R165.reuse.F32 ;  /* 0x000000a468927249 */ /* 0x180fe400012000a5 */
[-CC-:B------:R-:W-:Y:S01]  /*7d50*/  FFMA2 R148, R106.F32x2.HI_LO, R164.reuse.F32, R165.reuse.F32 ;  /* 0x000000a46a947249 */ /* 0x180fe200012000a5 */
[----:B------:R-:W-:Y:S01]  /*7d60*/  MUFU.EX2 R142, R142 ;  /* 0x0000008e008e7308 */ /* 0x000fe20000000800 */
[-CC-:B------:R-:W-:Y:S01]  /*7d70*/  FFMA2 R108, R108.F32x2.HI_LO, R164.reuse.F32, R165.reuse.F32 ;  /* 0x000000a46c6c7249 */ /* 0x180fe200012000a5 */
[----:B------:R-:W-:Y:S01]  /*7d80*/  LOP3.LUT R103, R103, 0x1fc, RZ, 0xc0, !PT ;  /* 0x000001fc67677812 */ /* 0x000fe200078ec0ff */
[-CC-:B------:R-:W-:Y:S01]  /*7d90*/  FFMA2 R110, R110.F32x2.HI_LO, R164.reuse.F32, R165.reuse.F32 ;  /* 0x000000a46e6e7249 */ /* 0x180fe200012000a5 */
[----:B-1----:R-:W-:Y:S01]  /*7da0*/  FSEL R166, R150, 1, !P1 ;  /* 0x3f80000096a67808 */ /* 0x002fe20004800000 */
[----:B------:R-:W-:-:S02]  /*7db0*/  FFMA2 R112, R112.F32x2.HI_LO, R164.F32, R165.F32 ;  /* 0x000000a470707249 */ /* 0x000fc400012000a5 */
[-CC-:B------:R-:W-:Y:S01]  /*7dc0*/  FFMA2 R114, R114.F32x2.HI_LO, R164.reuse.F32, R165.reuse.F32 ;  /* 0x000000a472727249 */ /* 0x180fe200012000a5 */
[----:B------:R-:W1:Y:S01]  /*7dd0*/  MUFU.EX2 R143, R143 ;  /* 0x0000008f008f7308 */ /* 0x000e620000000800 */
[-CC-:B------:R-:W-:Y:S01]  /*7de0*/  FFMA2 R116, R116.F32x2.HI_LO, R164.reuse.F32, R165.reuse.F32 ;  /* 0x000000a474747249 */ /* 0x180fe200012000a5 */
[----:B------:R2:W-:Y:S01]  /*7df0*/  STS [R103+UR8+0x29c], R166 ;  /* 0x00029ca667007988 */ /* 0x0005e20008000808 */
[-CC-:B------:R-:W-:Y:S02]  /*7e00*/  FFMA2 R118, R118.F32x2.HI_LO, R164.reuse.F32, R165.reuse.F32 ;  /* 0x000000a476767249 */ /* 0x180fe400012000a5 */
[-CC-:B------:R-:W-:Y:S02]  /*7e10*/  FFMA2 R120, R120.F32x2.HI_LO, R164.reuse.F32, R165.reuse.F32 ;  /* 0x000000a478787249 */ /* 0x180fe400012000a5 */
[-CC-:B------:R-:W-:Y:S01]  /*7e20*/  FFMA2 R122, R122.F32x2.HI_LO, R164.reuse.F32, R165.reuse.F32 ;  /* 0x000000a47a7a7249 */ /* 0x180fe200012000a5 */
[----:B------:R-:W-:Y:S01]  /*7e30*/  MUFU.EX2 R144, R144 ;  /* 0x0000009000907308 */ /* 0x000fe20000000800 */
[----:B------:R-:W-:-:S02]  /*7e40*/  FFMA2 R124, R124.F32x2.HI_LO, R164.F32, R165.F32 ;  /* 0x000000a47c7c7249 */ /* 0x000fc400012000a5 */
[-CC-:B------:R-:W-:Y:S02]  /*7e50*/  FFMA2 R126, R126.F32x2.HI_LO, R164.reuse.F32, R165.reuse.F32 ;  /* 0x000000a47e7e7249 */ /* 0x180fe400012000a5 */
[-CC-:B------:R-:W-:Y:S02]  /*7e60*/  FFMA2 R128, R128.F32x2.HI_LO, R164.reuse.F32, R165.reuse.F32 ;  /* 0x000000a480807249 */ /* 0x180fe400012000a5 */
[--C-:B------:R-:W-:Y:S01]  /*7e70*/  FFMA2 R130, R130.F32x2.HI_LO, R164.F32, R165.reuse.F32 ;  /* 0x000000a482827249 */ /* 0x100fe200012000a5 */
[----:B------:R-:W3:Y:S01]  /*7e80*/  MUFU.EX2 R145, R145 ;  /* 0x0000009100917308 */ /* 0x000ee20000000800 */
[----:B-1----:R-:W-:Y:S01]  /*7e90*/  F2FP.SATFINITE.E4M3.F32.PACK_AB_MERGE_C R100, R143, R142, RZ ;  /* 0x0000008e8f64723e */ /* 0x002fe200048070ff */
[-CC-:B------:R-:W-:Y:S02]  /*7ea0*/  FFMA2 R80, R80.F32x2.HI_LO, R164.reuse.F32, R165.reuse.F32 ;  /* 0x000000a450507249 */ /* 0x180fe400012000a5 */
[-CC-:B------:R-:W-:Y:S02]  /*7eb0*/  FFMA2 R96, R96.F32x2.HI_LO, R164.reuse.F32, R165.reuse.F32 ;  /* 0x000000a460607249 */ /* 0x180fe400012000a5 */
[-CC-:B------:R-:W-:Y:S01]  /*7ec0*/  FFMA2 R98, R98.F32x2.HI_LO, R164.reuse.F32, R165.reuse.F32 ;  /* 0x000000a462627249 */ /* 0x180fe200012000a5 */
[----:B------:R-:W-:Y:S01]  /*7ed0*/  FMNMX R80, R80, -127, !PT ;  /* 0xc2fe000050507809 */ /* 0x000fe20007800000 */
[----:B------:R-:W-:Y:S01]  /*7ee0*/  MUFU.EX2 R146, R146 ;  /* 0x0000009200927308 */ /* 0x000fe20000000800 */
[----:B------:R-:W-:Y:S01]  /*7ef0*/  FMNMX R81, R81, -127, !PT ;  /* 0xc2fe000051517809 */ /* 0x000fe20007800000 */
[-CC-:B------:R-:W-:Y:S01]  /*7f00*/  FFMA2 R76, R76.F32x2.HI_LO, R164.reuse.F32, R165.reuse.F32 ;  /* 0x000000a44c4c7249 */ /* 0x180fe200012000a5 */
[----:B------:R-:W-:Y:S01]  /*7f10*/  FMNMX R96, R96, -127, !PT ;  /* 0xc2fe000060607809 */ /* 0x000fe20007800000 */
[-CC-:B------:R-:W-:Y:S01]  /*7f20*/  FFMA2 R78, R78.F32x2.HI_LO, R164.reuse.F32, R165.reuse.F32 ;  /* 0x000000a44e4e7249 */ /* 0x180fe200012000a5 */
[----:B------:R-:W-:Y:S01]  /*7f30*/  FMNMX R97, R97, -127, !PT ;  /* 0xc2fe000061617809 */ /* 0x000fe20007800000 */
[--C-:B------:R-:W-:Y:S01]  /*7f40*/  FFMA2 R84, R84.F32x2.HI_LO, R164.F32, R165.reuse.F32 ;  /* 0x000000a454547249 */ /* 0x100fe200012000a5 */
[----:B------:R-:W-:Y:S01]  /*7f50*/  FMNMX R98, R98, -127, !PT ;  /* 0xc2fe000062627809 */ /* 0x000fe20007800000 */
[----:B------:R-:W1:Y:S01]  /*7f60*/  MUFU.EX2 R147, R147 ;  /* 0x0000009300937308 */ /* 0x000e620000000800 */
[----:B---3--:R-:W-:Y:S01]  /*7f70*/  F2FP.SATFINITE.E4M3.F32.PACK_AB_MERGE_C R101, R145, R144, RZ ;  /* 0x000000909165723e */ /* 0x008fe200048070ff */
[-CC-:B------:R-:W-:Y:S01]  /*7f80*/  FFMA2 R86, R86.F32x2.HI_LO, R164.reuse.F32, R165.reuse.F32 ;  /* 0x000000a456567249 */ /* 0x180fe200012000a5 */
[----:B------:R-:W-:Y:S01]  /*7f90*/  FMNMX R99, R99, -127, !PT ;  /* 0xc2fe000063637809 */ /* 0x000fe20007800000 */
[-C--:B------:R-:W-:Y:S01]  /*7fa0*/  FFMA2 R88, R88.F32x2.HI_LO, R164.reuse.F32, R165.F32 ;  /* 0x000000a458587249 */ /* 0x080fe200012000a5 */
[----:B------:R-:W-:Y:S01]  /*7fb0*/  PRMT R100, R100, 0x5410, R101 ;  /* 0x0000541064647816 */ /* 0x000fe20000000065 */
[----:B------:R-:W-:-:S02]  /*7fc0*/  FFMA2 R90, R90.F32x2.HI_LO, R164.F32, R165.F32 ;  /* 0x000000a45a5a7249 */ /* 0x000fc400012000a5 */
[----:B------:R-:W-:Y:S01]  /*7fd0*/  MUFU.EX2 R148, R148 ;  /* 0x0000009400947308 */ /* 0x000fe20000000800 */
[-CC-:B------:R-:W-:Y:S02]  /*7fe0*/  FFMA2 R94, R94.F32x2.HI_LO, R164.reuse.F32, R165.reuse.F32 ;  /* 0x000000a45e5e7249 */ /* 0x180fe400012000a5 */
[-CC-:B------:R-:W-:Y:S02]  /*7ff0*/  FFMA2 R48, R48.F32x2.HI_LO, R164.reuse.F32, R165.reuse.F32 ;  /* 0x000000a430307249 */ /* 0x180fe400012000a5 */
[-CC-:B------:R-:W-:Y:S02]  /*8000*/  FFMA2 R66, R66.F32x2.HI_LO, R164.reuse.F32, R165.reuse.F32 ;  /* 0x000000a442427249 */ /* 0x180fe400012000a5 */
[--C-:B------:R-:W-:Y:S01]  /*8010*/  FFMA2 R44, R44.F32x2.HI_LO, R164.F32, R165.reuse.F32 ;  /* 0x000000a42c2c7249 */ /* 0x100fe200012000a5 */
[----:B------:R-:W3:Y:S01]  /*8020*/  MUFU.EX2 R149, R149 ;  /* 0x0000009500957308 */ /* 0x000ee20000000800 */
[----:B-1----:R-:W-:Y:S01]  /*8030*/  F2FP.SATFINITE.E4M3.F32.PACK_AB_MERGE_C R101, R147, R146, RZ ;  /* 0x000000929365723e */ /* 0x002fe200048070ff */
[-CC-:B------:R-:W-:Y:S01]  /*8040*/  FFMA2 R46, R46.F32x2.HI_LO, R164.reuse.F32, R165.reuse.F32 ;  /* 0x000000a42e2e7249 */ /* 0x180fe200012000a5 */
[----:B------:R-:W-:Y:S01]  /*8050*/  FMNMX R48, R48, -127, !PT ;  /* 0xc2fe000030307809 */ /* 0x000fe20007800000 */
[-CC-:B------:R-:W-:Y:S01]  /*8060*/  FFMA2 R52, R52.F32x2.HI_LO, R164.reuse.F32, R165.reuse.F32 ;  /* 0x000000a434347249 */ /* 0x180fe200012000a5 */
[----:B------:R-:W-:Y:S01]  /*8070*/  FMNMX R49, R49, -127, !PT ;  /* 0xc2fe000031317809 */ /* 0x000fe20007800000 */
[-CC-:B------:R-:W-:Y:S01]  /*8080*/  FFMA2 R54, R54.F32x2.HI_LO, R164.reuse.F32, R165.reuse.F32 ;  /* 0x000000a436367249 */ /* 0x180fe200012000a5 */
[----:B------:R-:W-:Y:S01]  /*8090*/  FMNMX R66, R66, -127, !PT ;  /* 0xc2fe000042427809 */ /* 0x000fe20007800000 */
[----:B------:R-:W-:Y:S01]  /*80a0*/  MUFU.EX2 R108, R108 ;  /* 0x0000006c006c7308 */ /* 0x000fe20000000800 */
[----:B------:R-:W-:Y:S01]  /*80b0*/  FMNMX R67, R67, -127, !PT ;  /* 0xc2fe000043437809 */ /* 0x000fe20007800000 */
[----:B------:R-:W-:-:S02]  /*80c0*/  FFMA2 R56, R56.F32x2.HI_LO, R164.F32, R165.F32 ;  /* 0x000000a438387249 */ /* 0x000fc400012000a5 */
[-CC-:B------:R-:W-:Y:S02]  /*80d0*/  FFMA2 R58, R58.F32x2.HI_LO, R164.reuse.F32, R165.reuse.F32 ;  /* 0x000000a43a3a7249 */ /* 0x180fe400012000a5 */
[--C-:B------:R-:W-:Y:S02]  /*80e0*/  FFMA2 R62, R62.F32x2.HI_LO, R164.F32, R165.reuse.F32 ;  /* 0x000000a43e3e7249 */ /* 0x100fe400012000a5 */
[----:B------:R-:W1:Y:S01]  /*80f0*/  MUFU.EX2 R109, R109 ;  /* 0x0000006d006d7308 */ /* 0x000e620000000800 */
[----:B---3--:R-:W-:Y:S01]  /*8100*/  F2FP.SATFINITE.E4M3.F32.PACK_AB_MERGE_C R102, R149, R148, RZ ;  /* 0x000000949566723e */ /* 0x008fe200048070ff */
[-CC-:B------:R-:W-:Y:S02]  /*8110*/  FFMA2 R10, R10.F32x2.HI_LO, R164.reuse.F32, R165.reuse.F32 ;  /* 0x000000a40a0a7249 */ /* 0x180fe400012000a5 */
[-CC-:B------:R-:W-:Y:S01]  /*8120*/  FFMA2 R12, R12.F32x2.HI_LO, R164.reuse.F32, R165.reuse.F32 ;  /* 0x000000a40c0c7249 */ /* 0x180fe200012000a5 */
[----:B------:R-:W-:Y:S01]  /*8130*/  PRMT R101, R101, 0x5410, R102 ;  /* 0x0000541065657816 */ /* 0x000fe20000000066 */
[----:B------:R-:W-:-:S02]  /*8140*/  FFMA2 R14, R14.F32x2.HI_LO, R164.F32, R165.F32 ;  /* 0x000000a40e0e7249 */ /* 0x000fc400012000a5 */
[----:B------:R-:W-:Y:S01]  /*8150*/  MUFU.EX2 R110, R110 ;  /* 0x0000006e006e7308 */ /* 0x000fe20000000800 */
[-CC-:B------:R-:W-:Y:S02]  /*8160*/  FFMA2 R16, R16.F32x2.HI_LO, R164.reuse.F32, R165.reuse.F32 ;  /* 0x000000a410107249 */ /* 0x180fe400012000a5 */
[-CC-:B------:R-:W-:Y:S02]  /*8170*/  FFMA2 R18, R18.F32x2.HI_LO, R164.reuse.F32, R165.reuse.F32 ;  /* 0x000000a412127249 */ /* 0x180fe400012000a5 */
[-CC-:B------:R-:W-:Y:S02]  /*8180*/  FFMA2 R20, R20.F32x2.HI_LO, R164.reuse.F32, R165.reuse.F32 ;  /* 0x000000a414147249 */ /* 0x180fe400012000a5 */
[--C-:B------:R-:W-:Y:S01]  /*8190*/  FFMA2 R22, R22.F32x2.HI_LO, R164.F32, R165.reuse.F32 ;  /* 0x000000a416167249 */ /* 0x100fe200012000a5 */
[----:B------:R-:W2:Y:S01]  /*81a0*/  MUFU.EX2 R111, R111 ;  /* 0x0000006f006f7308 */ /* 0x000ea20000000800 */
[----:B-1----:R-:W-:Y:S01]  /*81b0*/  F2FP.SATFINITE.E4M3.F32.PACK_AB_MERGE_C R102, R109, R108, RZ ;  /* 0x0000006c6d66723e */ /* 0x002fe200048070ff */
[----:B------:R-:W-:-:S02]  /*81c0*/  FFMA2 R24, R24.F32x2.HI_LO, R164.F32, R165.F32 ;  /* 0x000000a418187249 */ /* 0x000fc400012000a5 */
[-CC-:B------:R-:W-:Y:S02]  /*81d0*/  FFMA2 R26, R26.F32x2.HI_LO, R164.reuse.F32, R165.reuse.F32 ;  /* 0x000000a41a1a7249 */ /* 0x180fe400012000a5 */
[-CC-:B------:R-:W-:Y:S02]  /*81e0*/  FFMA2 R28, R28.F32x2.HI_LO, R164.reuse.F32, R165.reuse.F32 ;  /* 0x000000a41c1c7249 */ /* 0x180fe400012000a5 */
[----:B------:R-:W-:Y:S01]  /*81f0*/  MUFU.EX2 R112, R112 ;  /* 0x0000007000707308 */ /* 0x000fe20000000800 */
[----:B------:R-:W-:-:S07]  /*8200*/  FFMA2 R30, R30.F32x2.HI_LO, R164.F32, R165.F32 ;  /* 0x000000a41e1e7249 */ /* 0x000fce00012000a5 */
        /* <DEDUP_REMOVED lines=28> */
[----:B------:R-:W-:Y:S01]  /*83d0*/  MUFU.EX2 R130, R130 ;  /* 0x0000008200827308 */ /* 0x000fe20000000800 */
[----:B--2---:R-:W-:-:S04]  /*83e0*/  F2FP.SATFINITE.E4M3.F32.PACK_AB_MERGE_C R107, R127, R126, RZ ;  /* 0x0000007e7f6b723e */ /* 0x004fc800048070ff */
[----:B------:R-:W-:-:S03]  /*83f0*/  PRMT R106, R106, 0x5410, R107 ;  /* 0x000054106a6a7816 */ /* 0x000fc6000000006b */
[----:B------:R-:W1:Y:S08]  /*8400*/  MUFU.EX2 R131, R131 ;  /* 0x0000008300837308 */ /* 0x000e700000000800 */
[----:B------:R-:W2:Y:S08]  /*8410*/  MUFU.EX2 R129, R129 ;  /* 0x0000008100817308 */ /* 0x000eb00000000800 */
[----:B------:R-:W-:Y:S01]  /*8420*/  MUFU.EX2 R76, R76 ;  /* 0x0000004c004c7308 */ /* 0x000fe20000000800 */
[----:B-1----:R-:W-:-:S07]  /*8430*/  F2FP.SATFINITE.E4M3.F32.PACK_AB_MERGE_C R150, R131, R130, RZ ;  /* 0x000000828396723e */ /* 0x002fce00048070ff */
[----:B------:R-:W-:Y:S01]  /*8440*/  MUFU.EX2 R77, R77 ;  /* 0x0000004d004d7308 */ /* 0x000fe20000000800 */
[----:B--2---:R-:W-:-:S04]  /*8450*/  F2FP.SATFINITE.E4M3.F32.PACK_AB_MERGE_C R107, R129, R128, RZ ;  /* 0x00000080816b723e */ /* 0x004fc800048070ff */
[----:B------:R-:W-:Y:S01]  /*8460*/  PRMT R107, R107, 0x5410, R150 ;  /* 0x000054106b6b7816 */ /* 0x000fe20000000096 */
[----:B------:R1:W-:Y:S06]  /*8470*/  BAR.ARV R3, 0x40 ;  /* 0x000100030000751d */ /* 0x0003ec0000002000 */
[----:B------:R-:W-:Y:S01]  /*8480*/  FADD2.RM R150, R80.F32x2.HI_LO, 12582912 ;  /* 0x4b4000005096744b */ /* 0x000fe20000204000 */
[----:B------:R-:W-:Y:S01]  /*8490*/  MUFU.EX2 R78, R78 ;  /* 0x0000004e004e7308 */ /* 0x000fe20000000800 */
[----:B------:R2:W-:Y:S01]  /*84a0*/  STTM.x8 tmem[UR4], R100 ;  /* 0x00000064000079ed */ /* 0x0005e200081c0004 */
[----:B------:R-:W-:Y:S01]  /*84b0*/  R2UR UR4, R152 ;  /* 0x00000000980472ca */ /* 0x000fe200000e0000 */
[----:B------:R-:W-:-:S04]  /*84c0*/  FADD2 R156, R150.F32x2.HI_LO, -12582912 ;  /* 0xcb400000969c744b */ /* 0x000fc80000200000 */
[----:B------:R-:W-:Y:S01]  /*84d0*/  FADD2 R156, R80.F32x2.HI_LO, -R156.F32x2.HI_LO ;  /* 0x8000009c509c724b */ /* 0x000fe20000000000 */
[----:B------:R-:W3:Y:S01]  /*84e0*/  MUFU.EX2 R79, R79 ;  /* 0x0000004f004f7308 */ /* 0x000ee20000000800 */
[----:B------:R-:W-:Y:S02]  /*84f0*/  FFMA2 R80, R68.F32x2.HI_LO, R164.F32, R165.F32 ;  /* 0x000000a444507249 */ /* 0x000fe400012000a5 */
[----:B------:R-:W-:-:S04]  /*8500*/  FFMA2 R68, R156.F32x2.HI_LO, R162.F32, 0.22756439447402954102 ;  /* 0x3e6906a49c447449 */ /* 0x000fc800012000a2 */
[-C--:B------:R-:W-:Y:S01]  /*8510*/  FFMA2 R68, R68.F32x2.HI_LO, R156.reuse.F32x2.HI_LO, 0.69514614343643188477 ;  /* 0x3f31f51944447449 */ /* 0x080fe2000020009c */
[----:B------:R-:W-:Y:S03]  /*8520*/  MUFU.EX2 R80, R80 ;  /* 0x0000005000507308 */ /* 0x000fe60000000800 */
[----:B------:R-:W-:Y:S02]  /*8530*/  FFMA2 R68, R68.F32x2.HI_LO, R156.F32x2.HI_LO, 1 ;  /* 0x3f80000044447449 */ /* 0x000fe4000020009c */
[----:B------:R-:W-:-:S03]  /*8540*/  FADD2.RM R156, R98.F32x2.HI_LO, 12582912 ;  /* 0x4b400000629c744b */ /* 0x000fc60000204000 */
[----:B------:R-:W4:Y:S08]  /*8550*/  MUFU.EX2 R81, R81 ;  /* 0x0000005100517308 */ /* 0x000f300000000800 */
[----:B------:R-:W-:Y:S01]  /*8560*/  MUFU.EX2 R84, R84 ;  /* 0x0000005400547308 */ /* 0x000fe20000000800 */
[-CC-:B--2---:R-:W-:Y:S02]  /*8570*/  FFMA2 R100, R70.F32x2.HI_LO, R164.reuse.F32, R165.reuse.F32 ;  /* 0x000000a446647249 */ /* 0x184fe400012000a5 */
[----:B------:R-:W-:-:S05]  /*8580*/  FFMA2 R70, R82.F32x2.HI_LO, R164.F32, R165.F32 ;  /* 0x000000a452467249 */ /* 0x000fca00012000a5 */
[----:B------:R-:W-:Y:S01]  /*8590*/  MUFU.EX2 R85, R85 ;  /* 0x0000005500557308 */ /* 0x000fe20000000800 */
[-CC-:B------:R-:W-:Y:S02]  /*85a0*/  FFMA2 R82, R72.F32x2.HI_LO, R164.reuse.F32, R165.reuse.F32 ;  /* 0x000000a448527249 */ /* 0x180fe400012000a5 */
[----:B------:R-:W-:Y:S01]  /*85b0*/  FFMA2 R102, R74.F32x2.HI_LO, R164.F32, R165.F32 ;  /* 0x000000a44a667249 */ /* 0x000fe200012000a5 */
[----:B------:R-:W-:Y:S01]  /*85c0*/  FMNMX R72, R70, -127, !PT ;  /* 0xc2fe000046487809 */ /* 0x000fe20007800000 */
[----:B------:R-:W-:Y:S01]  /*85d0*/  FADD2 R104, R156.F32x2.HI_LO, -12582912 ;  /* 0xcb4000009c68744b */ /* 0x000fe20000200000 */
[----:B------:R-:W-:Y:S02]  /*85e0*/  FMNMX R73, R71, -127, !PT ;  /* 0xc2fe000047497809 */ /* 0x000fe40007800000 */
[----:B------:R-:W-:Y:S01]  /*85f0*/  MUFU.EX2 R100, R100 ;  /* 0x0000006400647308 */ /* 0x000fe20000000800 */
[----:B------:R-:W-:Y:S02]  /*8600*/  FADD2 R98, R98.F32x2.HI_LO, -R104.F32x2.HI_LO ;  /* 0x800000686262724b */ /* 0x000fe40000000000 */
[----:B------:R-:W-:-:S02]  /*8610*/  FADD2.RM R106, R72.F32x2.HI_LO, 12582912 ;  /* 0x4b400000486a744b */ /* 0x000fc40000204000 */
[----:B------:R-:W-:Y:S02]  /*8620*/  FFMA2 R104, R92.F32x2.HI_LO, R164.F32, R165.F32 ;  /* 0x000000a45c687249 */ /* 0x000fe400012000a5 */
[----:B------:R-:W-:Y:S01]  /*8630*/  FADD2 R70, R106.F32x2.HI_LO, -12582912 ;  /* 0xcb4000006a46744b */ /* 0x000fe20000200000 */
[----:B------:R-:W2:Y:S01]  /*8640*/  MUFU.EX2 R101, R101 ;  /* 0x0000006500657308 */ /* 0x000ea20000000800 */
[----:B------:R-:W-:Y:S02]  /*8650*/  FFMA2 R158, R98.F32x2.HI_LO, R162.F32, 0.22756439447402954102 ;  /* 0x3e6906a4629e7449 */ /* 0x000fe400012000a2 */
[----:B------:R-:W-:Y:S02]  /*8660*/  FADD2 R70, R72.F32x2.HI_LO, -R70.F32x2.HI_LO ;  /* 0x800000464846724b */ /* 0x000fe40000000000 */
[----:B------:R-:W-:Y:S02]  /*8670*/  FFMA2 R158, R158.F32x2.HI_LO, R98.F32x2.HI_LO, 0.69514614343643188477 ;  /* 0x3f31f5199e9e7449 */ /* 0x000fe40000200062 */
[----:B------:R-:W-:Y:S01]  /*8680*/  FFMA2 R72, R70.F32x2.HI_LO, R162.F32, 0.22756439447402954102 ;  /* 0x3e6906a446487449 */ /* 0x000fe200012000a2 */
[----:B------:R-:W-:Y:S01]  /*8690*/  MUFU.EX2 R82, R82 ;  /* 0x0000005200527308 */ /* 0x000fe20000000800 */
[----:B------:R-:W-:-:S02]  /*86a0*/  FFMA2 R158, R158.F32x2.HI_LO, R98.F32x2.HI_LO, 1 ;  /* 0x3f8000009e9e7449 */ /* 0x000fc40000200062 */
[----:B------:R-:W-:Y:S02]  /*86b0*/  FFMA2 R72, R72.F32x2.HI_LO, R70.F32x2.HI_LO, 0.69514614343643188477 ;  /* 0x3f31f51948487449 */ /* 0x000fe40000200046 */
[----:B------:R-:W-:Y:S01]  /*86c0*/  IMAD R92, R156, 0x800000, R158 ;  /* 0x008000009c5c7824 */ /* 0x000fe200078e029e */
[----:B------:R-:W-:Y:S01]  /*86d0*/  FSEL R158, R161, R160, P1 ;  /* 0x000000a0a19e7208 */ /* 0x000fe20000800000 */
[----:B------:R-:W-:Y:S01]  /*86e0*/  FFMA2 R70, R72.F32x2.HI_LO, R70.F32x2.HI_LO, 1 ;  /* 0x3f80000048467449 */ /* 0x000fe20000200046 */
[----:B------:R-:W-:Y:S01]  /*86f0*/  MUFU.EX2 R83, R83 ;  /* 0x0000005300537308 */ /* 0x000fe20000000800 */
[----:B------:R-:W-:Y:S02]  /*8700*/  FADD2.RM R72, R96.F32x2.HI_LO, 12582912 ;  /* 0x4b4000006048744b */ /* 0x000fe40000204000 */
[----:B------:R-:W-:Y:S02]  /*8710*/  IMAD R93, R157, 0x800000, R159 ;  /* 0x008000009d5d7824 */ /* 0x000fe400078e029f */
[----:B------:R-:W-:-:S02]  /*8720*/  IMAD R106, R106, 0x800000, R70 ;  /* 0x008000006a6a7824 */ /* 0x000fc400078e0246 */
[----:B------:R-:W-:Y:S02]  /*8730*/  FADD2 R74, R72.F32x2.HI_LO, -12582912 ;  /* 0xcb400000484a744b */ /* 0x000fe40000200000 */
[----:B------:R-:W-:Y:S01]  /*8740*/  IMAD R107, R107, 0x800000, R71 ;  /* 0x008000006b6b7824 */ /* 0x000fe200078e0247 */
[----:B---3--:R-:W-:Y:S01]  /*8750*/  F2FP.SATFINITE.E4M3.F32.PACK_AB_MERGE_C R71, R79, R78, RZ ;  /* 0x0000004e4f47723e */ /* 0x008fe200048070ff */
[----:B------:R-:W-:Y:S01]  /*8760*/  MUFU.EX2 R102, R102 ;  /* 0x0000006600667308 */ /* 0x000fe20000000800 */
[----:B------:R-:W-:-:S04]  /*8770*/  FADD2 R74, R96.F32x2.HI_LO, -R74.F32x2.HI_LO ;  /* 0x8000004a604a724b */ /* 0x000fc80000000000 */
[----:B------:R-:W-:-:S03]  /*8780*/  FFMA2 R96, R74.F32x2.HI_LO, R162.F32, 0.22756439447402954102 ;  /* 0x3e6906a44a607449 */ /* 0x000fc600012000a2 */
[----:B------:R-:W3:Y:S01]  /*8790*/  MUFU.EX2 R103, R103 ;  /* 0x0000006700677308 */ /* 0x000ee20000000800 */
[----:B------:R-:W-:-:S04]  /*87a0*/  FFMA2 R96, R96.F32x2.HI_LO, R74.F32x2.HI_LO, 0.69514614343643188477 ;  /* 0x3f31f51960607449 */ /* 0x000fc8000020004a */
[----:B------:R-:W-:Y:S02]  /*87b0*/  FFMA2 R74, R96.F32x2.HI_LO, R74.F32x2.HI_LO, 1 ;  /* 0x3f800000604a7449 */ /* 0x000fe4000020004a */
[----:B------:R-:W-:Y:S01]  /*87c0*/  IMAD R96, R150, 0x800000, R68 ;  /* 0x0080000096607824 */ /* 0x000fe200078e0244 */
[----:B----4-:R-:W-:Y:S01]  /*87d0*/  F2FP.SATFINITE.E4M3.F32.PACK_AB_MERGE_C R68, R81, R80, RZ ;  /* 0x000000505144723e */ /* 0x010fe200048070ff */
[----:B------:R-:W-:Y:S01]  /*87e0*/  MUFU.EX2 R86, R86 ;  /* 0x0000005600567308 */ /* 0x000fe20000000800 */
[----:B------:R-:W-:Y:S01]  /*87f0*/  IMAD R97, R151, 0x800000, R69 ;  /* 0x0080000097617824 */ /* 0x000fe200078e0245 */
[----:B--2---:R-:W-:Y:S01]  /*8800*/  F2FP.SATFINITE.E4M3.F32.PACK_AB_MERGE_C R69, R101, R100, RZ ;  /* 0x000000646545723e */ /* 0x004fe200048070ff */
[----:B------:R-:W-:Y:S01]  /*8810*/  IMAD R98, R72, 0x800000, R74 ;  /* 0x0080000048627824 */ /* 0x000fe200078e024a */
[----:B------:R-:W-:Y:S01]  /*8820*/  F2FP.SATFINITE.E4M3.F32.PACK_AB_MERGE_C R72, R85, R84, RZ ;  /* 0x000000545548723e */ /* 0x000fe200048070ff */
[----:B------:R-:W-:Y:S01]  /*8830*/  IMAD R99, R73, 0x800000, R75 ;  /* 0x0080000049637824 */ /* 0x000fe200078e024b */
[----:B------:R-:W-:-:S02]  /*8840*/  PRMT R68, R68, 0x5410, R69 ;  /* 0x0000541044447816 */ /* 0x000fc40000000045 */
[----:B------:R-:W2:Y:S01]  /*8850*/  MUFU.EX2 R87, R87 ;  /* 0x0000005700577308 */ /* 0x000ea20000000800 */
[----:B---3--:R-:W-:Y:S02]  /*8860*/  F2FP.SATFINITE.E4M3.F32.PACK_AB_MERGE_C R70, R103, R102, RZ ;  /* 0x000000666746723e */ /* 0x008fe400048070ff */
[----:B------:R-:W-:Y:S02]  /*8870*/  F2FP.SATFINITE.E4M3.F32.PACK_AB_MERGE_C R69, R83, R82, RZ ;  /* 0x000000525345723e */ /* 0x000fe400048070ff */
[----:B------:R-:W-:Y:S02]  /*8880*/  F2FP.SATFINITE.E4M3.F32.PACK_AB_MERGE_C R150, R107, R106, RZ ;  /* 0x0000006a6b96723e */ /* 0x000fe400048070ff */
[----:B------:R-:W-:Y:S01]  /*8890*/  PRMT R69, R69, 0x5410, R70 ;  /* 0x0000541045457816 */ /* 0x000fe20000000046 */
[----:B------:R-:W-:Y:S01]  /*88a0*/  MUFU.EX2 R88, R88 ;  /* 0x0000005800587308 */ /* 0x000fe20000000800 */
[----:B------:R-:W-:Y:S02]  /*88b0*/  F2FP.SATFINITE.E4M3.F32.PACK_AB_MERGE_C R70, R77, R76, RZ ;  /* 0x0000004c4d46723e */ /* 0x000fe400048070ff */
[----:B------:R-:W-:-:S02]  /*88c0*/  F2FP.SATFINITE.E4M3.F32.PACK_AB_MERGE_C R75, R99, R98, RZ ;  /* 0x00000062634b723e */ /* 0x000fc400048070ff */
[----:B------:R-:W-:-:S03]  /*88d0*/  PRMT R70, R70, 0x5410, R71 ;  /* 0x0000541046467816 */ /* 0x000fc60000000047 */
[----:B------:R-:W3:Y:S01]  /*88e0*/  MUFU.EX2 R89, R89 ;  /* 0x0000005900597308 */ /* 0x000ee20000000800 */
[----:B--2---:R-:W-:-:S04]  /*88f0*/  F2FP.SATFINITE.E4M3.F32.PACK_AB_MERGE_C R71, R87, R86, RZ ;  /* 0x000000565747723e */ /* 0x004fc800048070ff */
[----:B------:R-:W-:-:S03]  /*8900*/  PRMT R72, R72, 0x5410, R71 ;  /* 0x0000541048487816 */ /* 0x000fc60000000047 */
[----:B------:R-:W-:Y:S08]  /*8910*/  MUFU.EX2 R90, R90 ;  /* 0x0000005a005a7308 */ /* 0x000ff00000000800 */
[----:B------:R-:W2:Y:S01]  /*8920*/  MUFU.EX2 R91, R91 ;  /* 0x0000005b005b7308 */ /* 0x000ea20000000800 */
[----:B---3--:R-:W-:-:S07]  /*8930*/  F2FP.SATFINITE.E4M3.F32.PACK_AB_MERGE_C R73, R89, R88, RZ ;  /* 0x000000585949723e */ /* 0x008fce00048070ff */
[----:B------:R-:W-:Y:S08]  /*8940*/  MUFU.EX2 R104, R104 ;  /* 0x0000006800687308 */ /* 0x000ff00000000800 */
[----:B------:R-:W3:Y:S01]  /*8950*/  MUFU.EX2 R105, R105 ;  /* 0x0000006900697308 */ /* 0x000ee20000000800 */
[----:B--2---:R-:W-:-:S04]  /*8960*/  F2FP.SATFINITE.E4M3.F32.PACK_AB_MERGE_C R74, R91, R90, RZ ;  /* 0x0000005a5b4a723e */ /* 0x004fc800048070ff */
[----:B------:R-:W-:-:S03]  /*8970*/  PRMT R73, R73, 0x5410, R74 ;  /* 0x0000541049497816 */ /* 0x000fc6000000004a */
[----:B------:R-:W-:Y:S08]  /*8980*/  MUFU.EX2 R94, R94 ;  /* 0x0000005e005e7308 */ /* 0x000ff00000000800 */
[----:B------:R-:W2:Y:S01]  /*8990*/  MUFU.EX2 R95, R95 ;  /* 0x0000005f005f7308 */ /* 0x000ea20000000800 */
[----:B---3--:R-:W-:-:S07]  /*89a0*/  F2FP.SATFINITE.E4M3.F32.PACK_AB_MERGE_C R74, R105, R104, RZ ;  /* 0x00000068694a723e */ /* 0x008fce00048070ff */
[----:B------:R-:W-:Y:S08]  /*89b0*/  MUFU.EX2 R44, R44 ;  /* 0x0000002c002c7308 */ /* 0x000ff00000000800 */
[----:B------:R-:W-:Y:S01]  /*89c0*/  MUFU.EX2 R45, R45 ;  /* 0x0000002d002d7308 */ /* 0x000fe20000000800 */
[----:B--2---:R-:W-:-:S04]  /*89d0*/  F2FP.SATFINITE.E4M3.F32.PACK_AB_MERGE_C R71, R95, R94, RZ ;  /* 0x0000005e5f47723e */ /* 0x004fc800048070ff */
[----:B------:R-:W-:Y:S02]  /*89e0*/  PRMT R74, R74, 0x5410, R71 ;  /* 0x000054104a4a7816 */ /* 0x000fe40000000047 */
[----:B------:R-:W-:Y:S01]  /*89f0*/  F2FP.SATFINITE.E4M3.F32.PACK_AB_MERGE_C R71, R97, R96, RZ ;  /* 0x000000606147723e */ /* 0x000fe200048070ff */
[----:B------:R-:W-:Y:S03]  /*8a00*/  MUFU.EX2 R46, R46 ;  /* 0x0000002e002e7308 */ /* 0x000fe60000000800 */
[----:B------:R-:W-:Y:S02]  /*8a10*/  PRMT R71, R71, 0x5410, R150 ;  /* 0x0000541047477816 */ /* 0x000fe40000000096 */
[----:B------:R-:W-:-:S03]  /*8a20*/  F2FP.SATFINITE.E4M3.F32.PACK_AB_MERGE_C R150, R93, R92, RZ ;  /* 0x0000005c5d96723e */ /* 0x000fc600048070ff */
[----:B------:R-:W-:Y:S01]  /*8a30*/  MUFU.EX2 R47, R47 ;  /* 0x0000002f002f7308 */ /* 0x000fe20000000800 */
[----:B------:R-:W-:Y:S01]  /*8a40*/  PRMT R75, R75, 0x5410, R150 ;  /* 0x000054104b4b7816 */ /* 0x000fe20000000096 */
[----:B------:R-:W-:-:S03]  /*8a50*/  FADD2.RM R150, R48.F32x2.HI_LO, 12582912 ;  /* 0x4b4000003096744b */ /* 0x000fc60000204000 */
[----:B------:R2:W-:Y:S01]  /*8a60*/  STTM.x8 tmem[UR4], R68 ;  /* 0x00000044000079ed */ /* 0x0005e200081c0004 */
[----:B------:R-:W-:Y:S01]  /*8a70*/  FADD2 R156, R150.F32x2.HI_LO, -12582912 ;  /* 0xcb400000969c744b */ /* 0x000fe20000200000 */
[----:B------:R-:W-:Y:S01]  /*8a80*/  R2UR UR4, R153 ;  /* 0x00000000990472ca */ /* 0x000fe200000e0000 */
[----:B------:R-:W-:Y:S02]  /*8a90*/  MUFU.EX2 R52, R52 ;  /* 0x0000003400347308 */ /* 0x000fe40000000800 */
[----:B------:R-:W-:Y:S02]  /*8aa0*/  FADD2 R156, R48.F32x2.HI_LO, -R156.F32x2.HI_LO ;  /* 0x8000009c309c724b */ /* 0x000fe40000000000 */
[----:B------:R-:W-:Y:S02]  /*8ab0*/  FFMA2 R48, R36.F32x2.HI_LO, R164.F32, R165.F32 ;  /* 0x000000a424307249 */ /* 0x000fe400012000a5 */
[----:B------:R-:W-:Y:S02]  /*8ac0*/  FFMA2 R36, R156.F32x2.HI_LO, R162.F32, 0.22756439447402954102 ;  /* 0x3e6906a49c247449 */ /* 0x000fe400012000a2 */
[----:B------:R-:W-:Y:S02]  /*8ad0*/  MUFU.EX2 R53, R53 ;  /* 0x0000003500357308 */ /* 0x000fe40000000800 */
[----:B------:R-:W-:-:S04]  /*8ae0*/  FFMA2 R36, R36.F32x2.HI_LO, R156.F32x2.HI_LO, 0.69514614343643188477 ;  /* 0x3f31f51924247449 */ /* 0x000fc8000020009c */
[----:B------:R-:W-:Y:S02]  /*8af0*/  FFMA2 R36, R36.F32x2.HI_LO, R156.F32x2.HI_LO, 1 ;  /* 0x3f80000024247449 */ /* 0x000fe4000020009c */
[----:B------:R-:W-:Y:S01]  /*8b00*/  MUFU.EX2 R48, R48 ;  /* 0x0000003000307308 */ /* 0x000fe20000000800 */
[----:B------:R-:W-:Y:S02]  /*8b10*/  FFMA2 R156, R6.F32x2.HI_LO, R164.F32, R165.F32 ;  /* 0x000000a4069c7249 */ /* 0x000fe400012000a5 */
[----:B------:R-:W-:Y:S02]  /*8b20*/  IMAD R150, R150, 0x800000, R36 ;  /* 0x0080000096967824 */ /* 0x000fe400078e0224 */
[----:B------:R-:W-:-:S03]  /*8b30*/  IMAD R151, R151, 0x800000, R37 ;  /* 0x0080000097977824 */ /* 0x000fc600078e0225 */
[----:B------:R-:W3:Y:S08]  /*8b40*/  MUFU.EX2 R49, R49 ;  /* 0x0000003100317308 */ /* 0x000ef00000000800 */
[----:B------:R-:W-:Y:S01]  /*8b50*/  MUFU.EX2 R54, R54 ;  /* 0x0000003600367308 */ /* 0x000fe20000000800 */
[-CC-:B--2---:R-:W-:Y:S02]  /*8b60*/  FFMA2 R70, R50.F32x2.HI_LO, R164.reuse.F32, R165.reuse.F32 ;  /* 0x000000a432467249 */ /* 0x184fe400012000a5 */
[----:B------:R-:W-:-:S02]  /*8b70*/  FFMA2 R68, R38.F32x2.HI_LO, R164.F32, R165.F32 ;  /* 0x000000a426447249 */ /* 0x000fc400012000a5 */
[-CC-:B------:R-:W-:Y:S01]  /*8b80*/  FFMA2 R50, R40.F32x2.HI_LO, R164.reuse.F32, R165.reuse.F32 ;  /* 0x000000a428327249 */ /* 0x180fe200012000a5 */
[----:B------:R-:W-:Y:S01]  /*8b90*/  FMNMX R70, R70, -127, !PT ;  /* 0xc2fe000046467809 */ /* 0x000fe20007800000 */
[----:B------:R-:W-:Y:S01]  /*8ba0*/  FFMA2 R72, R64.F32x2.HI_LO, R164.F32, R165.F32 ;  /* 0x000000a440487249 */ /* 0x000fe200012000a5 */
[----:B------:R-:W-:Y:S01]  /*8bb0*/  FMNMX R71, R71, -127, !PT ;  /* 0xc2fe000047477809 */ /* 0x000fe20007800000 */
[----:B------:R-:W-:Y:S01]  /*8bc0*/  MUFU.EX2 R68, R68 ;  /* 0x0000004400447308 */ /* 0x000fe20000000800 */
[----:B---3--:R-:W-:Y:S02]  /*8bd0*/  F2FP.SATFINITE.E4M3.F32.PACK_AB_MERGE_C R36, R49, R48, RZ ;  /* 0x000000303124723e */ /* 0x008fe400048070ff */
[----:B------:R-:W-:Y:S01]  /*8be0*/  FMNMX R72, R72, -127, !PT ;  /* 0xc2fe000048487809 */ /* 0x000fe20007800000 */
[----:B------:R-:W-:Y:S01]  /*8bf0*/  FADD2.RM R38, R70.F32x2.HI_LO, 12582912 ;  /* 0x4b4000004626744b */ /* 0x000fe20000204000 */
[----:B------:R-:W-:-:S03]  /*8c00*/  FMNMX R73, R73, -127, !PT ;  /* 0xc2fe000049497809 */ /* 0x000fc60007800000 */
[----:B------:R-:W-:Y:S01]  /*8c10*/  FADD2 R40, R38.F32x2.HI_LO, -12582912 ;  /* 0xcb4000002628744b */ /* 0x000fe20000200000 */
[----:B------:R-:W2:Y:S03]  /*8c20*/  MUFU.EX2 R69, R69 ;  /* 0x0000004500457308 */ /* 0x000ea60000000800 */
[----:B------:R-:W-:Y:S02]  /*8c30*/  FADD2 R40, R70.F32x2.HI_LO, -R40.F32x2.HI_LO ;  /* 0x800000284628724b */ /* 0x000fe40000000000 */
[----:B------:R-:W-:Y:S02]  /*8c40*/  FFMA2 R70, R42.F32x2.HI_LO, R164.F32, R165.F32 ;  /* 0x000000a42a467249 */ /* 0x000fe400012000a5 */
[----:B------:R-:W-:Y:S01]  /*8c50*/  FFMA2 R42, R40.F32x2.HI_LO, R162.F32, 0.22756439447402954102 ;  /* 0x3e6906a4282a7449 */ /* 0x000fe200012000a2 */
[----:B------:R-:W-:Y:S03]  /*8c60*/  MUFU.EX2 R50, R50 ;  /* 0x0000003200327308 */ /* 0x000fe60000000800 */
[----:B------:R-:W-:-:S04]  /*8c70*/  FFMA2 R42, R42.F32x2.HI_LO, R40.F32x2.HI_LO, 0.69514614343643188477 ;  /* 0x3f31f5192a2a7449 */ /* 0x000fc80000200028 */
[----:B------:R-:W-:Y:S01]  /*8c80*/  FFMA2 R40, R42.F32x2.HI_LO, R40.F32x2.HI_LO, 1 ;  /* 0x3f8000002a287449 */ /* 0x000fe20000200028 */
[----:B------:R-:W3:Y:S01]  /*8c90*/  MUFU.EX2 R51, R51 ;  /* 0x0000003300337308 */ /* 0x000ee20000000800 */
[----:B------:R-:W-:Y:S01]  /*8ca0*/  FADD2.RM R42, R72.F32x2.HI_LO, 12582912 ;  /* 0x4b400000482a744b */ /* 0x000fe20000204000 */
[----:B--2---:R-:W-:-:S03]  /*8cb0*/  F2FP.SATFINITE.E4M3.F32.PACK_AB_MERGE_C R37, R69, R68, RZ ;  /* 0x000000444525723e */ /* 0x004fc600048070ff */
[----:B------:R-:W-:Y:S01]  /*8cc0*/  FADD2 R64, R42.F32x2.HI_LO, -12582912 ;  /* 0xcb4000002a40744b */ /* 0x000fe20000200000 */
[----:B------:R-:W-:Y:S02]  /*8cd0*/  PRMT R36, R36, 0x5410, R37 ;  /* 0x0000541024247816 */ /* 0x000fe40000000025 */
[----:B------:R-:W-:Y:S01]  /*8ce0*/  MUFU.EX2 R70, R70 ;  /* 0x0000004600467308 */ /* 0x000fe20000000800 */
[----:B------:R-:W-:-:S04]  /*8cf0*/  FADD2 R64, R72.F32x2.HI_LO, -R64.F32x2.HI_LO ;  /* 0x800000404840724b */ /* 0x000fc80000000000 */
[----:B------:R-:W-:-:S03]  /*8d00*/  FFMA2 R72, R64.F32x2.HI_LO, R162.F32, 0.22756439447402954102 ;  /* 0x3e6906a440487449 */ /* 0x000fc600012000a2 */
[----:B------:R-:W2:Y:S01]  /*8d10*/  MUFU.EX2 R71, R71 ;  /* 0x0000004700477308 */ /* 0x000ea20000000800 */
[----:B------:R-:W-:Y:S01]  /*8d20*/  FFMA2 R72, R72.F32x2.HI_LO, R64.F32x2.HI_LO, 0.69514614343643188477 ;  /* 0x3f31f51948487449 */ /* 0x000fe20000200040 */
[----:B---3--:R-:W-:-:S03]  /*8d30*/  F2FP.SATFINITE.E4M3.F32.PACK_AB_MERGE_C R37, R51, R50, RZ ;  /* 0x000000323325723e */ /* 0x008fc600048070ff */
[----:B------:R-:W-:Y:S02]  /*8d40*/  FFMA2 R64, R72.F32x2.HI_LO, R64.F32x2.HI_LO, 1 ;  /* 0x3f80000048407449 */ /* 0x000fe40000200040 */
[----:B------:R-:W-:Y:S01]  /*8d50*/  FADD2.RM R72, R66.F32x2.HI_LO, 12582912 ;  /* 0x4b4000004248744b */ /* 0x000fe20000204000 */
[----:B------:R-:W3:Y:S01]  /*8d60*/  MUFU.EX2 R55, R55 ;  /* 0x0000003700377308 */ /* 0x000ee20000000800 */
[----:B------:R-:W-:Y:S02]  /*8d70*/  IMAD R64, R42, 0x800000, R64 ;  /* 0x008000002a407824 */ /* 0x000fe400078e0240 */
[----:B------:R-:W-:Y:S02]  /*8d80*/  FADD2 R74, R72.F32x2.HI_LO, -12582912 ;  /* 0xcb400000484a744b */ /* 0x000fe40000200000 */
[----:B------:R-:W-:Y:S02]  /*8d90*/  IMAD R65, R43, 0x800000, R65 ;  /* 0x008000002b417824 */ /* 0x000fe400078e0241 */
[----:B------:R-:W-:Y:S01]  /*8da0*/  FADD2 R66, R66.F32x2.HI_LO, -R74.F32x2.HI_LO ;  /* 0x8000004a4242724b */ /* 0x000fe20000000000 */
[----:B------:R-:W-:Y:S02]  /*8db0*/  MUFU.EX2 R56, R56 ;  /* 0x0000003800387308 */ /* 0x000fe40000000800 */
[----:B------:R-:W-:Y:S01]  /*8dc0*/  F2FP.SATFINITE.E4M3.F32.PACK_AB_MERGE_C R43, R65, R64, RZ ;  /* 0x00000040412b723e */ /* 0x000fe200048070ff */
[----:B------:R-:W-:-:S02]  /*8dd0*/  FFMA2 R74, R66.F32x2.HI_LO, R162.F32, 0.22756439447402954102 ;  /* 0x3e6906a4424a7449 */ /* 0x000fc400012000a2 */
[--C-:B------:R-:W-:Y:S02]  /*8de0*/  FFMA2 R162, R8.F32x2.HI_LO, R164.F32, R165.reuse.F32 ;  /* 0x000000a408a27249 */ /* 0x100fe400012000a5 */
[-C--:B------:R-:W-:Y:S01]  /*8df0*/  FFMA2 R74, R74.F32x2.HI_LO, R66.reuse.F32x2.HI_LO, 0.69514614343643188477 ;  /* 0x3f31f5194a4a7449 */ /* 0x080fe20000200042 */
[----:B------:R-:W4:Y:S03]  /*8e00*/  MUFU.EX2 R57, R57 ;  /* 0x0000003900397308 */ /* 0x000f260000000800 */
[----:B------:R-:W-:Y:S02]  /*8e10*/  FFMA2 R74, R74.F32x2.HI_LO, R66.F32x2.HI_LO, 1 ;  /* 0x3f8000004a4a7449 */ /* 0x000fe40000200042 */
[----:B------:R-:W-:Y:S02]  /*8e20*/  FFMA2 R66, R60.F32x2.HI_LO, R164.F32, R165.F32 ;  /* 0x000000a43c427249 */ /* 0x000fe400012000a5 */
[----:B------:R-:W-:Y:S01]  /*8e30*/  IMAD R60, R38, 0x800000, R40 ;  /* 0x00800000263c7824 */ /* 0x000fe200078e0228 */
[----:B--2---:R-:W-:Y:S01]  /*8e40*/  F2FP.SATFINITE.E4M3.F32.PACK_AB_MERGE_C R38, R71, R70, RZ ;  /* 0x000000464726723e */ /* 0x004fe200048070ff */
[----:B------:R-:W-:Y:S01]  /*8e50*/  MUFU.EX2 R58, R58 ;  /* 0x0000003a003a7308 */ /* 0x000fe20000000800 */
[----:B------:R-:W-:Y:S01]  /*8e60*/  IMAD R61, R39, 0x800000, R41 ;  /* 0x00800000273d7824 */ /* 0x000fe200078e0229 */
[----:B------:R-:W-:Y:S01]  /*8e70*/  F2FP.SATFINITE.E4M3.F32.PACK_AB_MERGE_C R39, R47, R46, RZ ;  /* 0x0000002e2f27723e */ /* 0x000fe200048070ff */
[----:B------:R-:W-:Y:S01]  /*8e80*/  IMAD R72, R72, 0x800000, R74 ;  /* 0x0080000048487824 */ /* 0x000fe200078e024a */
[----:B------:R-:W-:Y:S01]  /*8e90*/  PRMT R37, R37, 0x5410, R38 ;  /* 0x0000541025257816 */ /* 0x000fe20000000026 */
[----:B------:R-:W-:Y:S01]  /*8ea0*/  IMAD R73, R73, 0x800000, R75 ;  /* 0x0080000049497824 */ /* 0x000fe200078e024b */
[----:B------:R-:W-:-:S02]  /*8eb0*/  F2FP.SATFINITE.E4M3.F32.PACK_AB_MERGE_C R38, R45, R44, RZ ;  /* 0x0000002c2d26723e */ /* 0x000fc400048070ff */
[----:B------:R-:W2:Y:S01]  /*8ec0*/  MUFU.EX2 R59, R59 ;  /* 0x0000003b003b7308 */ /* 0x000ea20000000800 */
[----:B------:R-:W-:Y:S02]  /*8ed0*/  F2FP.SATFINITE.E4M3.F32.PACK_AB_MERGE_C R40, R53, R52, RZ ;  /* 0x000000343528723e */ /* 0x000fe400048070ff */
[----:B------:R-:W-:Y:S02]  /*8ee0*/  PRMT R38, R38, 0x5410, R39 ;  /* 0x0000541026267816 */ /* 0x000fe40000000027 */
[----:B---3--:R-:W-:Y:S02]  /*8ef0*/  F2FP.SATFINITE.E4M3.F32.PACK_AB_MERGE_C R39, R55, R54, RZ ;  /* 0x000000363727723e */ /* 0x008fe400048070ff */
[----:B----4-:R-:W-:Y:S01]  /*8f00*/  F2FP.SATFINITE.E4M3.F32.PACK_AB_MERGE_C R41, R57, R56, RZ ;  /* 0x000000383929723e */ /* 0x010fe200048070ff */
[----:B------:R-:W-:Y:S01]  /*8f10*/  MUFU.EX2 R66, R66 ;  /* 0x0000004200427308 */ /* 0x000fe20000000800 */
[----:B------:R-:W-:Y:S02]  /*8f20*/  PRMT R40, R40, 0x5410, R39 ;  /* 0x0000541028287816 */ /* 0x000fe40000000027 */
[----:B------:R-:W-:-:S05]  /*8f30*/  F2FP.SATFINITE.E4M3.F32.PACK_AB_MERGE_C R74, R61, R60, RZ ;  /* 0x0000003c3d4a723e */ /* 0x000fca00048070ff */
        /* <DEDUP_REMOVED lines=16> */
[----:B------:R-:W-:Y:S01]  /*9040*/  FFMA2 R74, R4.F32x2.HI_LO, R164.F32, R165.F32 ;  /* 0x000000a4044a7249 */ /* 0x000fe200012000a5 */
[----:B---3--:R-:W-:Y:S02]  /*9050*/  F2FP.SATFINITE.E4M3.F32.PACK_AB_MERGE_C R5, R157, R156, RZ ;  /* 0x0000009c9d05723e */ /* 0x008fe400048070ff */
[----:B------:R2:W-:Y:S01]  /*9060*/  STTM.x8 tmem[UR4], R36 ;  /* 0x00000024000079ed */ /* 0x0005e200081c0004 */
[----:B------:R-:W-:Y:S01]  /*9070*/  R2UR UR4, R154 ;  /* 0x000000009a0472ca */ /* 0x000fe200000e0000 */
[----:B------:R-:W3:Y:S01]  /*9080*/  FENCE.VIEW.ASYNC.T ;  /* 0x00000000000073c6 */ /* 0x000ee20000000200 */
[----:B------:R-:W-:Y:S08]  /*9090*/  MUFU.EX2 R74, R74 ;  /* 0x0000004a004a7308 */ /* 0x000ff00000000800 */
[----:B------:R-:W4:Y:S08]  /*90a0*/  MUFU.EX2 R75, R75 ;  /* 0x0000004b004b7308 */ /* 0x000f300000000800 */
[----:B------:R-:W-:Y:S08]  /*90b0*/  MUFU.EX2 R12, R12 ;  /* 0x0000000c000c7308 */ /* 0x000ff00000000800 */
[----:B------:R-:W-:Y:S01]  /*90c0*/  MUFU.EX2 R13, R13 ;  /* 0x0000000d000d7308 */ /* 0x000fe20000000800 */
[----:B----4-:R-:W-:-:S04]  /*90d0*/  F2FP.SATFINITE.E4M3.F32.PACK_AB_MERGE_C R4, R75, R74, RZ ;  /* 0x0000004a4b04723e */ /* 0x010fc800048070ff */
[----:B------:R-:W-:Y:S02]  /*90e0*/  PRMT R4, R4, 0x5410, R5 ;  /* 0x0000541004047816 */ /* 0x000fe40000000005 */
[----:B------:R-:W-:Y:S01]  /*90f0*/  F2FP.SATFINITE.E4M3.F32.PACK_AB_MERGE_C R5, R163, R162, RZ ;  /* 0x000000a2a305723e */ /* 0x000fe200048070ff */
[----:B------:R-:W-:Y:S01]  /*9100*/  MUFU.EX2 R14, R14 ;  /* 0x0000000e000e7308 */ /* 0x000fe20000000800 */
[-CC-:B--2---:R-:W-:Y:S02]  /*9110*/  FFMA2 R38, R32.F32x2.HI_LO, R164.reuse.F32, R165.reuse.F32 ;  /* 0x000000a420267249 */ /* 0x184fe400012000a5 */
[----:B------:R-:W-:-:S05]  /*9120*/  FFMA2 R32, R34.F32x2.HI_LO, R164.F32, R165.F32 ;  /* 0x000000a422207249 */ /* 0x000fca00012000a5 */
[----:B------:R-:W-:Y:S08]  /*9130*/  MUFU.EX2 R36, R10 ;  /* 0x0000000a00247308 */ /* 0x000ff00000000800 */
[----:B------:R-:W2:Y:S08]  /*9140*/  MUFU.EX2 R37, R11 ;  /* 0x0000000b00257308 */ /* 0x000eb00000000800 */
[----:B------:R-:W4:Y:S08]  /*9150*/  MUFU.EX2 R15, R15 ;  /* 0x0000000f000f7308 */ /* 0x000f300000000800 */
[----:B------:R-:W-:Y:S01]  /*9160*/  MUFU.EX2 R16, R16 ;  /* 0x0000001000107308 */ /* 0x000fe20000000800 */
[----:B--2---:R-:W-:-:S04]  /*9170*/  F2FP.SATFINITE.E4M3.F32.PACK_AB_MERGE_C R6, R37, R36, RZ ;  /* 0x000000242506723e */ /* 0x004fc800048070ff */
[----:B------:R-:W-:Y:S02]  /*9180*/  PRMT R5, R5, 0x5410, R6 ;  /* 0x0000541005057816 */ /* 0x000fe40000000006 */
[----:B------:R-:W-:Y:S01]  /*9190*/  F2FP.SATFINITE.E4M3.F32.PACK_AB_MERGE_C R6, R13, R12, RZ ;  /* 0x0000000c0d06723e */ /* 0x000fe200048070ff */
[----:B------:R-:W2:Y:S01]  /*91a0*/  MUFU.EX2 R17, R17 ;  /* 0x0000001100117308 */ /* 0x000ea20000000800 */
[----:B----4-:R-:W-:-:S04]  /*91b0*/  F2FP.SATFINITE.E4M3.F32.PACK_AB_MERGE_C R7, R15, R14, RZ ;  /* 0x0000000e0f07723e */ /* 0x010fc800048070ff */
[----:B------:R-:W-:-:S03]  /*91c0*/  PRMT R6, R6, 0x5410, R7 ;  /* 0x0000541006067816 */ /* 0x000fc60000000007 */
[----:B------:R-:W-:Y:S08]  /*91d0*/  MUFU.EX2 R18, R18 ;  /* 0x0000001200127308 */ /* 0x000ff00000000800 */
[----:B------:R-:W4:Y:S01]  /*91e0*/  MUFU.EX2 R19, R19 ;  /* 0x0000001300137308 */ /* 0x000f220000000800 */
[----:B--2---:R-:W-:-:S07]  /*91f0*/  F2FP.SATFINITE.E4M3.F32.PACK_AB_MERGE_C R7, R17, R16, RZ ;  /* 0x000000101107723e */ /* 0x004fce00048070ff */
[----:B------:R-:W-:Y:S08]  /*9200*/  MUFU.EX2 R20, R20 ;  /* 0x0000001400147308 */ /* 0x000ff00000000800 */
        /* <DEDUP_REMOVED lines=21> */
[----:B------:R-:W-:Y:S01]  /*9360*/  MUFU.EX2 R32, R32 ;  /* 0x0000002000207308 */ /* 0x000fe20000000800 */
[----:B----4-:R-:W-:-:S04]  /*9370*/  F2FP.SATFINITE.E4M3.F32.PACK_AB_MERGE_C R11, R31, R30, RZ ;  /* 0x0000001e1f0b723e */ /* 0x010fc800048070ff */
[----:B------:R-:W-:-:S03]  /*9380*/  PRMT R10, R10, 0x5410, R11 ;  /* 0x000054100a0a7816 */ /* 0x000fc6000000000b */
[----:B------:R-:W2:Y:S08]  /*9390*/  MUFU.EX2 R33, R33 ;  /* 0x0000002100217308 */ /* 0x000eb00000000800 */
[----:B------:R-:W4:Y:S01]  /*93a0*/  MUFU.EX2 R35, R39 ;  /* 0x0000002700237308 */ /* 0x000f220000000800 */
[----:B--2---:R-:W-:Y:S02]  /*93b0*/  F2FP.SATFINITE.E4M3.F32.PACK_AB_MERGE_C R38, R33, R32, RZ ;  /* 0x000000202126723e */ /* 0x004fe400048070ff */
[----:B----4-:R-:W-:Y:S01]  /*93c0*/  F2FP.SATFINITE.E4M3.F32.PACK_AB_MERGE_C R11, R35, R34, RZ ;  /* 0x00000022230b723e */ /* 0x010fe200048070ff */
[----:B------:R-:W-:-:S03]  /*93d0*/  IMAD.U32 R39, R139, -0x80000000, RZ ;  /* 0x800000008b277824 */ /* 0x000fc600078e00ff */
[----:B------:R-:W-:Y:S01]  /*93e0*/  PRMT R11, R11, 0x5410, R38 ;  /* 0x000054100b0b7816 */ /* 0x000fe20000000026 */
[----:B------:R-:W-:-:S04]  /*93f0*/  IMAD.MOV.U32 R38, RZ, RZ, 0x1 ;  /* 0x00000001ff267424 */ /* 0x000fc800078e00ff */
[----:B---3--:R1:W-:Y:S01]  /*9400*/  SYNCS.ARRIVE.TRANS64.RED.ART0 RZ, [UR12], R38 ;  /* 0x00000026ffff79a7 */ /* 0x0083e2000850040c */
[----:B------:R1:W-:Y:S01]  /*9410*/  STTM.x8 tmem[UR4], R4 ;  /* 0x00000004000079ed */ /* 0x0003e200081c0004 */
[----:B------:R-:W2:Y:S02]  /*9420*/  FENCE.VIEW.ASYNC.T ;  /* 0x00000000000073c6 */ /* 0x000ea40000000200 */
[----:B--2---:R-:W-:Y:S01]  /*9430*/  NOP ;  /* 0x0000000000007918 */ /* 0x004fe20000000000 */
[----:B------:R1:W-:Y:S01]  /*9440*/  @P0 SYNCS.ARRIVE.TRANS64.RED.ART0 RZ, [UR11], R38 ;  /* 0x00000026ffff09a7 */ /* 0x0003e2000850040b */
[----:B------:R-:W2:Y:S02]  /*9450*/  SYNCS.PHASECHK.TRANS64.TRYWAIT P0, [UR8+0x258], R39 ;  /* 0x00025827ff0075a7 */ /* 0x000ea40008001108 */
[----:B-12---:R-:W-:Y:S05]  /*9460*/  @!P0 BRA `(.L_x_71) ;  /* 0x0000002800bc8947 */ /* 0x006fea0003800000 */
.L_x_140:
[----:B------:R-:W-:Y:S01]  /*9470*/  MOV R5, UR13 ;  /* 0x0000000d00057c02 */ /* 0x000fe20008000f00 */
[----:B-1----:R-:W-:Y:S01]  /*9480*/  FMUL R4, R166, R155 ;  /* 0x0000009ba6047220 */ /* 0x002fe20000400000 */
[----:B------:R-:W-:Y:S01]  /*9490*/  FADD2 R110, R144.F32x2.HI_LO, R110.F32x2.HI_LO ;  /* 0x0000006e906e724b */ /* 0x000fe20000000000 */
[----:B------:R-:W-:Y:S01]  /*94a0*/  UIADD3 UR16, UPT, UPT, UR16, 0x1, URZ ;  /* 0x0000000110107890 */ /* 0x000fe2000fffe0ff */
[----:B------:R-:W-:Y:S01]  /*94b0*/  FADD2 R112, R146.F32x2.HI_LO, R112.F32x2.HI_LO ;  /* 0x000000709270724b */ /* 0x000fe20000000000 */
[----:B------:R-:W-:Y:S01]  /*94c0*/  LOP3.LUT R139, R139, 0x1, RZ, 0x3c, !PT ;  /* 0x000000018b8b7812 */ /* 0x000fe200078e3cff */
[----:B------:R-:W-:Y:S01]  /*94d0*/  FADD2 R4, R4.F32x2.HI_LO, R142.F32x2.HI_LO ;  /* 0x0000008e0404724b */ /* 0x000fe20000000000 */
[----:B------:R-:W-:Y:S01]  /*94e0*/  UISETP.NE.AND UP0, UPT, UR16, UR10, UPT ;  /* 0x0000000a1000728c */ /* 0x000fe2000bf05270 */
[----:B------:R-:W-:Y:S01]  /*94f0*/  FADD2 R114, R148.F32x2.HI_LO, R114.F32x2.HI_LO ;  /* 0x000000729472724b */ /* 0x000fe20000000000 */
[----:B------:R-:W-:Y:S01]  /*9500*/  LOP3.LUT R138, R138, 0x1, RZ, 0x3c, !PT ;  /* 0x000000018a8a7812 */ /* 0x000fe200078e3cff */
[----:B------:R-:W-:Y:S01]  /*9510*/  FADD2 R4, R4.F32x2.HI_LO, R108.F32x2.HI_LO ;  /* 0x0000006c0404724b */ /* 0x000fe20000000000 */
[----:B------:R-:W-:Y:S01]  /*9520*/  MOV R161, R158 ;  /* 0x0000009e00a17202 */ /* 0x000fe20000000f00 */
[----:B------:R-:W-:-:S02]  /*9530*/  FADD2 R110, R110.F32x2.HI_LO, R118.F32x2.HI_LO ;  /* 0x000000766e6e724b */ /* 0x000fc40000000000 */
[----:B------:R-:W-:Y:S02]  /*9540*/  FADD2 R112, R112.F32x2.HI_LO, R120.F32x2.HI_LO ;  /* 0x000000787070724b */ /* 0x000fe40000000000 */
[----:B------:R-:W-:Y:S02]  /*9550*/  FADD2 R114, R114.F32x2.HI_LO, R122.F32x2.HI_LO ;  /* 0x0000007a7272724b */ /* 0x000fe40000000000 */
[----:B------:R-:W-:Y:S02]  /*9560*/  FADD2 R4, R4.F32x2.HI_LO, R116.F32x2.HI_LO ;  /* 0x000000740404724b */ /* 0x000fe40000000000 */
[----:B------:R-:W-:Y:S02]  /*9570*/  FADD2 R110, R110.F32x2.HI_LO, R126.F32x2.HI_LO ;  /* 0x0000007e6e6e724b */ /* 0x000fe40000000000 */
[----:B------:R-:W-:Y:S02]  /*9580*/  FADD2 R112, R112.F32x2.HI_LO, R128.F32x2.HI_LO ;  /* 0x000000807070724b */ /* 0x000fe40000000000 */
        /* <DEDUP_REMOVED lines=51> */
[----:B------:R-:W-:-:S04]  /*98c0*/  FADD2 R4, R4.F32x2.HI_LO, R110.F32x2.HI_LO ;  /* 0x0000006e0404724b */ /* 0x000fc80000000000 */
[----:B------:R-:W-:-:S04]  /*98d0*/  FADD2 R4, R4.F32x2.HI_LO, R112.F32x2.HI_LO ;  /* 0x000000700404724b */ /* 0x000fc80000000000 */
[----:B------:R-:W-:Y:S01]  /*98e0*/  FADD R155, R4, R5 ;  /* 0x00000005049b7221 */ /* 0x000fe20000000000 */
[----:B------:R-:W-:Y:S06]  /*98f0*/  BRA.U UP0, `(.L_x_72) ;  /* 0xffffffdd00a07547 */ /* 0x000fec000b83ffff */
.L_x_69:
[----:B------:R-:W2:Y:S01]  /*9900*/  S2R R2, SR_TID.X ;  /* 0x0000000000027919 */ /* 0x000ea20000002100 */
[----:B------:R-:W3:Y:S01]  /*9910*/  LDCU UR4, c[0x0][0x624] ;  /* 0x0000c480ff0477ac */ /* 0x000ee20008000800 */
[----:B------:R-:W-:-:S04]  /*9920*/  UIADD3 UR17, UPT, UPT, UR9, UR17, URZ ;  /* 0x0000001109117290 */ /* 0x000fc8000fffe0ff */
[----:B---3--:R-:W-:Y:S01]  /*9930*/  UISETP.GE.AND UP0, UPT, UR17, UR4, UPT ;  /* 0x000000041100728c */ /* 0x008fe2000bf06270 */
[----:B--2---:R-:W-:-:S04]  /*9940*/  SHF.L.U32 R2, R2, 0x2, RZ ;  /* 0x0000000202027819 */ /* 0x004fc800000006ff */
[----:B------:R-:W-:-:S05]  /*9950*/  LOP3.LUT R2, R2, 0x1fc, RZ, 0xc0, !PT ;  /* 0x000001fc02027812 */ /* 0x000fca00078ec0ff */
[----:B------:R2:W-:Y:S04]  /*9960*/  STS [R2+UR6+0x29c], R155 ;  /* 0x00029c9b02007988 */ /* 0x0005e80008000806 */
[----:B------:R2:W-:Y:S01]  /*9970*/  STS [R2+UR6+0x49c], R158 ;  /* 0x00049c9e02007988 */ /* 0x0005e20008000806 */
[----:B------:R2:W-:Y:S06]  /*9980*/  BAR.ARV R3, 0x40 ;  /* 0x000100030000751d */ /* 0x0005ec0000002000 */
[----:B------:R-:W-:Y:S05]  /*9990*/  BRA.U !UP0, `(.L_x_73) ;  /* 0xffffffb508807547 */ /* 0x000fea000b83ffff */
.L_x_65:
[----:B--23-5:R-:W2:Y:S01]  /*99a0*/  S2R R2, SR_CgaCtaId ;  /* 0x0000000000027919 */ /* 0x02cea20000008800 */
[----:B------:R-:W-:Y:S01]  /*99b0*/  MOV R3, 0x400 ;  /* 0x0000040000037802 */ /* 0x000fe20000000f00 */
[----:B-1----:R-:W-:-:S03]  /*99c0*/  IMAD.U32 R4, R139, -0x80000000, RZ ;  /* 0x800000008b047824 */ /* 0x002fc600078e00ff */
[----:B--2---:R-:W-:-:S04]  /*99d0*/  LEA R3, R2, R3, 0x18 ;  /* 0x0000000302037211 */ /* 0x004fc800078ec0ff */
[----:B------:R-:W1:Y:S02]  /*99e0*/  SYNCS.PHASECHK.TRANS64.TRYWAIT P0, [R3+URZ+0x258], R4 ;  /* 0x00025804030075a7 */ /* 0x000e6400080011ff */
[----:B-1----:R-:W-:Y:S05]  /*99f0*/  @!P0 BRA `(.L_x_74) ;  /* 0x0000002400748947 */ /* 0x002fea0003800000 */
.L_x_142:
[----:B------:R-:W-:Y:S06]  /*9a00*/  BAR.ARV 0x2, 0x120 ;  /* 0x0084800000007b1d */ /* 0x000fec0000002000 */
[----:B------:R-:W-:Y:S05]  /*9a10*/  BRA `(.L_x_75) ;  /* 0x0000000000387947 */ /* 0x000fea0003800000 */
.L_x_63:
[----:B------:R-:W-:-:S13]  /*9a20*/  ISETP.NE.AND P0, PT, R0, 0xc, PT ;  /* 0x0000000c0000780c */ /* 0x000fda0003f05270 */
[----:B------:R-:W-:Y:S05]  /*9a30*/  @P0 BRA `(.L_x_76) ;  /* 0x00000000002c0947 */ /* 0x000fea0003800000 */
[----:B-1----:R-:W1:Y:S01]  /*9a40*/  S2UR UR5, SR_CgaCtaId ;  /* 0x00000000000579c3 */ /* 0x002e620000008800 */
        /* <DEDUP_REMOVED lines=10> */
.L_x_76:
[----:B------:R-:W-:Y:S01]  /*9af0*/  NOP ;  /* 0x0000000000007918 */ /* 0x000fe20000000000 */
.L_x_75:
[C---:B------:R-:W-:Y:S02]  /*9b00*/  ISETP.NE.AND P0, PT, R0.reuse, 0xc, PT ;  /* 0x0000000c0000780c */ /* 0x040fe40003f05270 */
[----:B-12345:R-:W-:-:S04]  /*9b10*/  LOP3.LUT R2, R0, 0xfffffffc, RZ, 0xc0, !PT ;  /* 0xfffffffc00027812 */ /* 0x03efc800078ec0ff */
[----:B------:R-:W-:-:S07]  /*9b20*/  ISETP.NE.AND P1, PT, R2, 0x8, PT ;  /* 0x000000080200780c */ /* 0x000fce0003f25270 */
[----:B------:R-:W-:Y:S06]  /*9b30*/  @P0 BRA `(.L_x_77) ;  /* 0x00000000002c0947 */ /* 0x000fec0003800000 */
        /* <DEDUP_REMOVED lines=11> */
.L_x_77:
[----:B------:R-:W-:Y:S01]  /*9bf0*/  NOP ;  /* 0x0000000000007918 */ /* 0x000fe20000000000 */
[----:B------:R-:W-:Y:S05]  /*9c00*/  @P1 BRA `(.L_x_78) ;  /* 0x00000014009c1947 */ /* 0x000fea0003800000 */
[----:B------:R-:W-:-:S08]  /*9c10*/  NOP ;  /* 0x0000000000007918 */ /* 0x000fd00000000000 */
[----:B------:R-:W3:-:S00]  /*9c20*/  USETMAXREG.DEALLOC.CTAPOOL 0x50 ;  /* 0x00000050000079c8 */ /* 0x000ec000080e0500 */
[----:B------:R-:W4:Y:S01]  /*9c30*/  S2UR UR6, SR_CgaCtaId ;  /* 0x00000000000679c3 */ /* 0x000f220000008800 */
[----:B---3--:R-:W3:Y:S01]  /*9c40*/  S2R R3, SR_TID.X ;  /* 0x0000000000037919 */ /* 0x008ee20000002100 */
[----:B------:R-:W5:Y:S01]  /*9c50*/  LDCU UR16, c[0x0][0x610] ;  /* 0x0000c200ff1077ac */ /* 0x000f620008000800 */
[----:B------:R-:W-:Y:S02]  /*9c60*/  IMAD.MOV.U32 R2, RZ, RZ, 0x1 ;  /* 0x00000001ff027424 */ /* 0x000fe400078e00ff */
[----:B------:R-:W-:Y:S01]  /*9c70*/  IMAD.MOV.U32 R49, RZ, RZ, 0x1 ;  /* 0x00000001ff317424 */ /* 0x000fe200078e00ff */
[----:B------:R-:W1:Y:S01]  /*9c80*/  LDCU UR11, c[0x0][0x38c] ;  /* 0x00007180ff0b77ac */ /* 0x000e620008000800 */
[----:B------:R-:W-:Y:S01]  /*9c90*/  UMOV UR4, 0x400 ;  /* 0x0000040000047882 */ /* 0x000fe20000000000 */
[----:B-1----:R-:W1:Y:S01]  /*9ca0*/  LDCU UR5, c[0x0][0x624] ;  /* 0x0000c480ff0577ac */ /* 0x002e620008000800 */
[----:B------:R-:W2:Y:S01]  /*9cb0*/  LDCU UR12, c[0x0][0x61c] ;  /* 0x0000c380ff0c77ac */ /* 0x000ea20008000800 */
[----:B-----5:R-:W-:-:S02]  /*9cc0*/  UIMAD.WIDE.U32 UR16, UR30, UR16, URZ ;  /* 0x000000101e1072a5 */ /* 0x020fc4000f8e00ff */
[----:B----4-:R-:W-:Y:S02]  /*9cd0*/  ULEA UR6, UR6, UR4, 0x18 ;  /* 0x0000000406067291 */ /* 0x010fe4000f8ec0ff */
[----:B------:R-:W-:-:S03]  /*9ce0*/  UIADD3 UR8, UPT, UPT, -UR11, URZ, URZ ;  /* 0x000000ff0b087290 */ /* 0x000fc6000fffe1ff */
[----:B------:R-:W-:Y:S01]  /*9cf0*/  UMOV UR13, UR17 ;  /* 0x00000011000d7c82 */ /* 0x000fe20008000000 */
[----:B------:R-:W-:Y:S02]  /*9d00*/  UIADD3 UR9, UPT, UPT, UR6, 0x228, URZ ;  /* 0x0000022806097890 */ /* 0x000fe4000fffe0ff */
[----:B------:R-:W-:Y:S02]  /*9d10*/  UIADD3 UR10, UPT, UPT, UR11, -0x1, URZ ;  /* 0xffffffff0b0a7890 */ /* 0x000fe4000fffe0ff */
[----:B------:R-:W-:Y:S01]  /*9d20*/  UIADD3 UR4, UPT, UPT, UR30, -UR13, URZ ;  /* 0x8000000d1e047290 */ /* 0x000fe2000fffe0ff */
[C---:B---3--:R-:W-:Y:S01]  /*9d30*/  IMAD.SHL.U32 R5, R3.reuse, 0x20, RZ ;  /* 0x0000002003057824 */ /* 0x048fe200078e00ff */
[----:B------:R-:W-:Y:S01]  /*9d40*/  USHF.R.S32.HI UR8, URZ, 0x1f, UR8 ;  /* 0x0000001fff087899 */ /* 0x000fe20008011408 */
[----:B------:R-:W-:Y:S01]  /*9d50*/  LOP3.LUT R52, R3, 0x7f, RZ, 0xc0, !PT ;  /* 0x0000007f03347812 */ /* 0x000fe200078ec0ff */
[----:B------:R-:W-:Y:S02]  /*9d60*/  UISETP.GT.AND UP0, UPT, UR11, URZ, UPT ;  /* 0x000000ff0b00728c */ /* 0x000fe4000bf04270 */
[----:B------:R-:W-:Y:S01]  /*9d70*/  UPRMT UR9, UR7, 0x654, UR9 ;  /* 0x0000065407097896 */ /* 0x000fe20008000009 */
[----:B--2---:R-:W-:Y:S01]  /*9d80*/  BAR.SYNC.DEFER_BLOCKING 0x2, 0x120 ;  /* 0x0084800000007b1d */ /* 0x004fe20000010000 */
[----:B------:R-:W-:Y:S01]  /*9d90*/  USHF.R.U32.HI UR4, URZ, UR23, UR4 ;  /* 0x00000017ff047299 */ /* 0x000fe20008011604 */
[----:B------:R-:W-:Y:S01]  /*9da0*/  LOP3.LUT R5, R5, 0x3e0, RZ, 0xc0, !PT ;  /* 0x000003e005057812 */ /* 0x000fe200078ec0ff */
[----:B------:R-:W-:Y:S01]  /*9db0*/  USHF.R.S32.HI UR7, URZ, 0x1f, UR10 ;  /* 0x0000001fff077899 */ /* 0x000fe2000801140a */
[----:B------:R-:W-:Y:S01]  /*9dc0*/  SHF.R.U32.HI R48, RZ, 0x5, R52 ;  /* 0x00000005ff307819 */ /* 0x000fe20000011634 */
[----:B------:R-:W-:-:S02]  /*9dd0*/  ULEA.HI UR11, UR8, -UR11, URZ, 0x7 ;  /* 0x8000000b080b7291 */ /* 0x000fc4000f8f38ff */
[----:B------:R-:W-:Y:S02]  /*9de0*/  UIADD3 UR4, UPT, UPT, UR13, UR4, URZ ;  /* 0x000000040d047290 */ /* 0x000fe4000fffe0ff */
[----:B------:R-:W-:Y:S01]  /*9df0*/  ULEA.HI UR7, UR7, UR10, URZ, 0x7 ;  /* 0x0000000a07077291 */ /* 0x000fe2000f8f38ff */
[----:B------:R-:W-:Y:S01]  /*9e00*/  IMAD R5, R48, 0x400, R5 ;  /* 0x0000040030057824 */ /* 0x000fe200078e0205 */
[----:B------:R-:W-:Y:S02]  /*9e10*/  USHF.R.S32.HI UR11, URZ, 0x7, UR11 ;  /* 0x00000007ff0b7899 */ /* 0x000fe4000801140b */
[----:B------:R-:W-:Y:S02]  /*9e20*/  USHF.R.U32.HI UR4, URZ, UR22, UR4 ;  /* 0x00000016ff047299 */ /* 0x000fe40008011604 */
[----:B------:R-:W-:Y:S02]  /*9e30*/  USHF.R.S32.HI UR8, URZ, 0x7, UR7 ;  /* 0x00000007ff087899 */ /* 0x000fe40008011407 */
[----:B------:R-:W-:-:S02]  /*9e40*/  @!UP0 ULOP3.LUT UR8, URZ, UR11, URZ, 0x33, !UPT ;  /* 0x0000000bff088292 */ /* 0x000fc4000f8e33ff */
[----:B-1----:R-:W-:Y:S02]  /*9e50*/  UISETP.GE.AND UP0, UPT, UR30, UR5, UPT ;  /* 0x000000051e00728c */ /* 0x002fe4000bf06270 */
[----:B------:R-:W-:Y:S01]  /*9e60*/  UIMAD.WIDE.U32 UR12, UR4, UR12, URZ ;  /* 0x0000000c040c72a5 */ /* 0x000fe2000f8e00ff */
[----:B------:R1:W-:Y:S03]  /*9e70*/  SYNCS.ARRIVE.TRANS64.RED.ART0 RZ, [UR9], R2 ;  /* 0x00000002ffff79a7 */ /* 0x0003e60008500409 */
[----:B------:R-:W-:-:S04]  /*9e80*/  UIADD3 UR10, UPT, UPT, UR4, -UR13, URZ ;  /* 0x8000000d040a7290 */ /* 0x000fc8000fffe0ff */
[----:B------:R-:W-:-:S04]  /*9e90*/  USHF.R.U32.HI UR10, URZ, UR15, UR10 ;  /* 0x0000000fff0a7299 */ /* 0x000fc8000801160a */
[----:B------:R-:W-:Y:S01]  /*9ea0*/  UIADD3 UR16, UPT, UPT, UR13, UR10, URZ ;  /* 0x0000000a0d107290 */ /* 0x000fe2000fffe0ff */
[----:B-1----:R-:W-:-:S05]  /*9eb0*/  IMAD.U32 R2, RZ, RZ, UR6 ;  /* 0x00000006ff027e24 */ /* 0x002fca000f8e00ff */
[----:B------:R-:W-:-:S04]  /*9ec0*/  IADD3 R5, PT, PT, R2, 0x800, R5 ;  /* 0x0000080002057810 */ /* 0x000fc80007ffe005 */
[----:B------:R-:W-:-:S04]  /*9ed0*/  SHF.R.U32.HI R50, RZ, 0x3, R5 ;  /* 0x00000003ff327819 */ /* 0x000fc80000011605 */
[----:B------:R-:W-:Y:S01]  /*9ee0*/  LOP3.LUT R50, R5, 0x10, R50, 0x78, !PT ;  /* 0x0000001005327812 */ /* 0x000fe200078e7832 */
[----:B------:R-:W-:Y:S06]  /*9ef0*/  BRA.U UP0, `(.L_x_79) ;  /* 0x0000001100cc7547 */ /* 0x000fec000b800000 */
[----:B------:R-:W-:Y:S01]  /*9f00*/  S2UR UR11, SR_CTAID.X ;  /* 0x00000000000b79c3 */ /* 0x000fe20000002500 */
[----:B------:R-:W1:Y:S01]  /*9f10*/  LDCU UR18, c[0x0][0x60c] ;  /* 0x0000c180ff1277ac */ /* 0x000e620008000800 */
[----:B------:R-:W-:Y:S01]  /*9f20*/  LOP3.LUT P0, RZ, R3, 0x4, RZ, 0xc0, !PT ;  /* 0x0000000403ff7812 */ /* 0x000fe2000780c0ff */
[----:B------:R-:W-:Y:S01]  /*9f30*/  HFMA2 R45, -RZ, RZ, 0, 0 ;  /* 0x00000000ff2d7431 */ /* 0x000fe200000001ff */
[----:B------:R-:W-:Y:S01]  /*9f40*/  LOP3.LUT R44, R0, 0x3, RZ, 0xc0, !PT ;  /* 0x00000003002c7812 */ /* 0x000fe200078ec0ff */
[----:B------:R-:W2:Y:S01]  /*9f50*/  LDCU UR17, c[0x0][0x618] ;  /* 0x0000c300ff1177ac */ /* 0x000ea20008000800 */
[----:B------:R-:W-:Y:S01]  /*9f60*/  VIADD R46, R50, 0x10 ;  /* 0x00000010322e7836 */ /* 0x000fe20000000000 */
[----:B------:R-:W-:Y:S01]  /*9f70*/  LEA R47, R52, UR6, 0x2 ;  /* 0x00000006342f7c11 */ /* 0x000fe2000f8e10ff */
[----:B------:R-:W-:Y:S01]  /*9f80*/  IMAD.SHL.U32 R48, R48, 0x200000, RZ ;  /* 0x0020000030307824 */ /* 0x000fe200078e00ff */
[----:B------:R-:W-:Y:S01]  /*9f90*/  USHF.R.U32.HI UR16, URZ, UR14, UR16 ;  /* 0x0000000eff107299 */ /* 0x000fe20008011610 */
[----:B------:R-:W-:Y:S01]  /*9fa0*/  IMAD.MOV.U32 R49, RZ, RZ, 0x1 ;  /* 0x00000001ff317424 */ /* 0x000fe200078e00ff */
[----:B------:R-:W-:Y:S01]  /*9fb0*/  UIADD3 UR19, UPT, UPT, -UR4, URZ, URZ ;  /* 0x000000ff04137290 */ /* 0x000fe2000fffe1ff */
[----:B------:R-:W-:Y:S01]  /*9fc0*/  VIADD R44, R44, 0x3 ;  /* 0x000000032c2c7836 */ /* 0x000fe20000000000 */
[----:B------:R-:W-:-:S02]  /*9fd0*/  UIADD3 UR5, UPT, UPT, -UR16, URZ, URZ ;  /* 0x000000ff10057290 */ /* 0x000fc4000fffe1ff */
[----:B------:R-:W-:Y:S01]  /*9fe0*/  @P0 IADD3 R46, PT, PT, R50, -0x10, RZ ;  /* 0xfffffff0322e0810 */ /* 0x000fe20007ffe0ff */
[----:B------:R-:W3:Y:S02]  /*9ff0*/  S2UR UR7, SR_CgaSize ;  /* 0x00000000000779c3 */ /* 0x000ee40000008a00 */
[----:B---3--:R-:W-:-:S12]  /*a000*/  UIMAD UR7, UR7, -0xa0, URZ ;  /* 0xffffff60070778a4 */ /* 0x008fd8000f8e02ff */
[----:B------:R-:W3:Y:S01]  /*a010*/  LDCU UR7, c[0x0][UR7+0x2c0] ;  /* 0x00005800070777ac */ /* 0x000ee20008000800 */
[----:B------:R-:W-:Y:S01]  /*a020*/  UIADD3 UR10, UPT, UPT, -UR8, URZ, URZ ;  /* 0x000000ff080a7290 */ /* 0x000fe2000fffe1ff */
[----:B------:R-:W4:Y:S01]  /*a030*/  LDCU.64 UR12, c[0x0][0x358] ;  /* 0x00006b00ff0c77ac */ /* 0x000f220008000a00 */
[----:B------:R-:W-:Y:S02]  /*a040*/  USHF.L.U32 UR11, UR11, 0x7, URZ ;  /* 0x000000070b0b7899 */ /* 0x000fe400080006ff */
[----:B-1----:R-:W-:Y:S02]  /*a050*/  UIMAD UR18, UR18, UR19, UR30 ;  /* 0x00000013121272a4 */ /* 0x002fe4000f8e021e */
[----:B------:R-:W-:Y:S02]  /*a060*/  ULOP3.LUT UR11, UR11, 0x80, URZ, 0xc0, !UPT ;  /* 0x000000800b0b7892 */ /* 0x000fe4000f8ec0ff */
[----:B--2---:R-:W-:-:S12]  /*a070*/  UIMAD UR17, UR17, UR5, UR4 ;  /* 0x00000005111172a4 */ /* 0x004fd8000f8e0204 */
.L_x_87:
[----:B-1----:R1:W-:Y:S01]  /*a080*/  BAR.SYNC.DEFER_BLOCKING R44, 0x40 ;  /* 0x0001002c0000751d */ /* 0x0023e20000010000 */
[----:B------:R-:W-:Y:S01]  /*a090*/  MOV R3, 0x1 ;  /* 0x0000000100037802 */ /* 0x000fe20000000f00 */
[----:B------:R-:W-:-:S04]  /*a0a0*/  UISETP.GE.AND UP0, UPT, UR8, 0x1, UPT ;  /* 0x000000010800788c */ /* 0x000fc8000bf06270 */
[----:B------:R1:W-:Y:S05]  /*a0b0*/  SYNCS.ARRIVE.TRANS64.ART0 RZ, [UR6+0x258], R3 ;  /* 0x00025803ffff79a7 */ /* 0x0003ea0008500006 */
[----:B------:R-:W-:Y:S05]  /*a0c0*/  BRA.U !UP0, `(.L_x_80) ;  /* 0x00000005082c7547 */ /* 0x000fea000b800000 */
[----:B------:R-:W-:Y:S01]  /*a0d0*/  UMOV UR19, UR10 ;  /* 0x0000000a00137c82 */ /* 0x000fe20008000000 */
.L_x_82:
[----:B--2---:R2:W-:Y:S06]  /*a0e0*/  BAR.SYNC.DEFER_BLOCKING R44, 0x40 ;  /* 0x0001002c0000751d */ /* 0x0045ec0000010000 */
[----:B-----5:R-:W5:Y:S02]  /*a0f0*/  LDS R36, [R47+0x29c] ;  /* 0x00029c002f247984 */ /* 0x020f640000000800 */
[----:B-----5:R-:W-:-:S13]  /*a100*/  FSETP.GEU.AND P0, PT, R36, 1, PT ;  /* 0x3f8000002400780b */ /* 0x020fda0003f0e000 */
[----:B------:R-:W-:-:S04]  /*a110*/  VOTE.ANY R4, PT, !P0 ;  /* 0x0000000000047806 */ /* 0x000fc800040e0100 */
[----:B------:R-:W-:-:S13]  /*a120*/  ISETP.NE.AND P0, PT, R4, RZ, PT ;  /* 0x000000ff0400720c */ /* 0x000fda0003f05270 */
[----:B--2---:R-:W-:Y:S05]  /*a130*/  @!P0 BRA `(.L_x_81) ;  /* 0x0000000000fc8947 */ /* 0x004fea0003800000 */
[C---:B------:R-:W-:Y:S02]  /*a140*/  R2UR UR4, R48.reuse ;  /* 0x00000000300472ca */ /* 0x040fe400000e0000 */
[----:B------:R-:W-:-:S11]  /*a150*/  R2UR UR5, R48 ;  /* 0x00000000300572ca */ /* 0x000fd600000e0000 */
[----:B------:R-:W2:Y:S02]  /*a160*/  LDTM.x16 R20, tmem[UR4+0x100] ;  /* 0x00010004001479ee */ /* 0x000ea40008240000 */
[-C--:B--2---:R-:W-:Y:S02]  /*a170*/  FMUL2 R20, R20.F32x2.HI_LO, R36.reuse.F32 ;  /* 0x000000241414724a */ /* 0x084fe40001000000 */
[-C--:B------:R-:W-:Y:S02]  /*a180*/  FMUL2 R22, R22.F32x2.HI_LO, R36.reuse.F32 ;  /* 0x000000241616724a */ /* 0x080fe40001000000 */
[-C--:B------:R-:W-:Y:S02]  /*a190*/  FMUL2 R24, R24.F32x2.HI_LO, R36.reuse.F32 ;  /* 0x000000241818724a */ /* 0x080fe40001000000 */
[-C--:B------:R-:W-:Y:S02]  /*a1a0*/  FMUL2 R26, R26.F32x2.HI_LO, R36.reuse.F32 ;  /* 0x000000241a1a724a */ /* 0x080fe40001000000 */
[----:B------:R-:W-:-:S02]  /*a1b0*/  FMUL2 R28, R28.F32x2.HI_LO, R36.F32 ;  /* 0x000000241c1c724a */ /* 0x000fc40001000000 */
[-C--:B------:R-:W-:Y:S02]  /*a1c0*/  FMUL2 R30, R30.F32x2.HI_LO, R36.reuse.F32 ;  /* 0x000000241e1e724a */ /* 0x080fe40001000000 */
[-C--:B------:R-:W-:Y:S02]  /*a1d0*/  FMUL2 R32, R32.F32x2.HI_LO, R36.reuse.F32 ;  /* 0x000000242020724a */ /* 0x080fe40001000000 */
[----:B------:R-:W-:-:S04]  /*a1e0*/  FMUL2 R34, R34.F32x2.HI_LO, R36.F32 ;  /* 0x000000242222724a */ /* 0x000fc80001000000 */
[----:B------:R-:W-:Y:S01]  /*a1f0*/  STTM.x16 tmem[UR5+0x100], R20 ;  /* 0x00010014000079ed */ /* 0x000fe20008240005 */
        /* <DEDUP_REMOVED lines=49> */
[----:B------:R2:W-:Y:S01]  /*a510*/  STTM.x16 tmem[UR4+0x150], R4 ;  /* 0x00015004000079ed */ /* 0x0005e20008240004 */
[----:B------:R-:W5:Y:S02]  /*a520*/  FENCE.VIEW.ASYNC.T ;  /* 0x00000000000073c6 */ /* 0x000f640000000200 */
.L_x_81:
[----:B-----5:R5:W-:Y:S01]  /*a530*/  SYNCS.ARRIVE.TRANS64.RED.ART0 RZ, [UR9], R3 ;  /* 0x00000003ffff79a7 */ /* 0x020be20008500409 */
[----:B------:R-:W-:-:S04]  /*a540*/  UIADD3 UR19, UPT, UPT, UR19, 0x1, URZ ;  /* 0x0000000113137890 */ /* 0x000fc8000fffe0ff */
[----:B------:R-:W-:Y:S01]  /*a550*/  UISETP.NE.AND UP0, UPT, UR19, URZ, UPT ;  /* 0x000000ff1300728c */ /* 0x000fe2000bf05270 */
[----:B------:R5:W-:Y:S08]  /*a560*/  SYNCS.ARRIVE.TRANS64.ART0 RZ, [UR6+0x258], R3 ;  /* 0x00025803ffff79a7 */ /* 0x000bf00008500006 */
[----:B------:R-:W-:Y:S05]  /*a570*/  BRA.U UP0, `(.L_x_82) ;  /* 0xfffffff900d87547 */ /* 0x000fea000b83ffff */
.L_x_80:
[----:B------:R1:W-:Y:S01]  /*a580*/  BAR.SYNC.DEFER_BLOCKING R44, 0x40 ;  /* 0x0001002c0000751d */ /* 0x0003e20000010000 */
[----:B--2---:R-:W-:Y:S02]  /*a590*/  SHF.L.U32 R6, R45, 0x1f, RZ ;  /* 0x0000001f2d067819 */ /* 0x004fe400000006ff */
[----:B------:R-:W-:-:S03]  /*a5a0*/  SHF.L.U32 R4, R49, 0x1f, RZ ;  /* 0x0000001f31047819 */ /* 0x000fc600000006ff */
[----:B------:R1:W2:Y:S04]  /*a5b0*/  LDS R53, [R47+0x29c] ;  /* 0x00029c002f357984 */ /* 0x0002a80000000800 */
[----:B------:R1:W5:Y:S01]  /*a5c0*/  LDS R51, [R47+0x49c] ;  /* 0x00049c002f337984 */ /* 0x0003620000000800 */
[----:B------:R1:W-:Y:S01]  /*a5d0*/  SYNCS.ARRIVE.TRANS64.ART0 RZ, [UR6+0x258], R3 ;  /* 0x00025803ffff79a7 */ /* 0x0003e20008500006 */
[----:B------:R-:W4:Y:S02]  /*a5e0*/  SYNCS.PHASECHK.TRANS64.TRYWAIT P0, [UR6+0x240], R6 ;  /* 0x00024006ff0075a7 */ /* 0x000f240008001106 */
[----:B-12-45:R-:W-:Y:S05]  /*a5f0*/  @!P0 BRA `(.L_x_83) ;  /* 0x00000018008c8947 */ /* 0x036fea0003800000 */
.L_x_144:
[----:B------:R-:W2:Y:S02]  /*a600*/  SYNCS.PHASECHK.TRANS64.TRYWAIT P0, [UR6+0x268], R4 ;  /* 0x00026804ff0075a7 */ /* 0x000ea40008001106 */
[----:B--2---:R-:W-:Y:S05]  /*a610*/  @!P0 BRA `(.L_x_84) ;  /* 0x00000018009c8947 */ /* 0x004fea0003800000 */
.L_x_146:
[----:B------:R-:W-:Y:S01]  /*a620*/  R2UR UR4, R48 ;  /* 0x00000000300472ca */ /* 0x000fe200000e0000 */
[----:B------:R-:W-:Y:S01]  /*a630*/  ULEA UR18, UR18, UR11, 0x8 ;  /* 0x0000000b12127291 */ /* 0x000fe2000f8e40ff */
[----:B------:R-:W-:Y:S01]  /*a640*/  FSETP.NE.AND P1, PT, R53, RZ, PT ;  /* 0x000000ff3500720b */ /* 0x000fe20003f25000 */
[----:B------:R-:W-:Y:S01]  /*a650*/  BSSY.RECONVERGENT B0, `(.L_x_85) ;  /* 0x00000a6000007945 */ /* 0x000fe20003800200 */
[----:B------:R-:W-:Y:S02]  /*a660*/  LOP3.LUT R49, R49, 0x1, RZ, 0x3c, !PT ;  /* 0x0000000131317812 */ /* 0x000fe400078e3cff */
[----:B------:R-:W-:-:S06]  /*a670*/  FSEL R54, R53, 1, P1 ;  /* 0x3f80000035367808 */ /* 0x000fcc0000800000 */
[----:B------:R-:W4:Y:S01]  /*a680*/  MUFU.RCP R54, R54 ;  /* 0x0000003600367308 */ /* 0x000f220000001000 */
[----:B-12---:R-:W4:Y:S07]  /*a690*/  LDTM.x32 R4, tmem[UR4+0x100] ;  /* 0x00010004000479ee */ /* 0x006f2e00082c0000 */
[----:B------:R-:W1:Y:S01]  /*a6a0*/  @P1 MUFU.LG2 R53, R53 ;  /* 0x0000003500351308 */ /* 0x000e620000000c00 */
[-C--:B----4-:R-:W-:Y:S02]  /*a6b0*/  FMUL2 R6, R6.F32x2.HI_LO, R54.reuse.F32 ;  /* 0x000000360606724a */ /* 0x090fe40001000000 */
[----:B------:R-:W-:-:S02]  /*a6c0*/  FMUL2 R4, R4.F32x2.HI_LO, R54.F32 ;  /* 0x000000360404724a */ /* 0x000fc40001000000 */
[----:B------:R-:W-:Y:S01]  /*a6d0*/  FMUL2 R10, R10.F32x2.HI_LO, R54.F32 ;  /* 0x000000360a0a724a */ /* 0x000fe20001000000 */
[----:B------:R-:W-:Y:S01]  /*a6e0*/  F2FP.SATFINITE.E4M3.F32.PACK_AB_MERGE_C R6, R7, R6, RZ ;  /* 0x000000060706723e */ /* 0x000fe200048070ff */
        /* <DEDUP_REMOVED lines=25> */
[----:B------:R-:W-:-:S02]  /*a880*/  F2FP.SATFINITE.E4M3.F32.PACK_AB_MERGE_C R29, R29, R28, RZ ;  /* 0x0000001c1d1d723e */ /* 0x000fc400048070ff */
[----:B------:R-:W-:Y:S02]  /*a890*/  F2FP.SATFINITE.E4M3.F32.PACK_AB_MERGE_C R34, R35, R34, RZ ;  /* 0x000000222322723e */ /* 0x000fe400048070ff */
[----:B------:R-:W-:Y:S02]  /*a8a0*/  F2FP.SATFINITE.E4M3.F32.PACK_AB_MERGE_C R33, R33, R32, RZ ;  /* 0x000000202121723e */ /* 0x000fe400048070ff */
[----:B------:R-:W-:Y:S02]  /*a8b0*/  PRMT R40, R5, 0x5410, R6 ;  /* 0x0000541005287816 */ /* 0x000fe40000000006 */
[----:B------:R-:W-:Y:S02]  /*a8c0*/  PRMT R41, R9, 0x5410, R10 ;  /* 0x0000541009297816 */ /* 0x000fe4000000000a */
[----:B------:R-:W-:Y:S02]  /*a8d0*/  PRMT R42, R13, 0x5410, R14 ;  /* 0x000054100d2a7816 */ /* 0x000fe4000000000e */
[----:B------:R-:W-:-:S02]  /*a8e0*/  PRMT R43, R17, 0x5410, R18 ;  /* 0x00005410112b7816 */ /* 0x000fc40000000012 */
[----:B------:R-:W-:Y:S02]  /*a8f0*/  PRMT R36, R21, 0x5410, R22 ;  /* 0x0000541015247816 */ /* 0x000fe40000000016 */
[----:B------:R-:W-:Y:S01]  /*a900*/  PRMT R37, R25, 0x5410, R26 ;  /* 0x0000541019257816 */ /* 0x000fe2000000001a */
[----:B------:R2:W-:Y:S01]  /*a910*/  STS.128 [R50], R40 ;  /* 0x0000002832007388 */ /* 0x0005e20000000c00 */
[----:B------:R-:W-:Y:S02]  /*a920*/  PRMT R38, R29, 0x5410, R30 ;  /* 0x000054101d267816 */ /* 0x000fe4000000001e */
[----:B------:R-:W-:Y:S02]  /*a930*/  PRMT R39, R33, 0x5410, R34 ;  /* 0x0000541021277816 */ /* 0x000fe40000000022 */
[----:B------:R-:W4:Y:S03]  /*a940*/  LDTM.x32 R4, tmem[UR4+0x120] ;  /* 0x00012004000479ee */ /* 0x000f2600082c0000 */
[----:B------:R5:W-:Y:S01]  /*a950*/  STS.128 [R46], R36 ;  /* 0x000000242e007388 */ /* 0x000be20000000c00 */
[----:B----4-:R-:W-:-:S02]  /*a960*/  FMUL2 R6, R6.F32x2.HI_LO, R54.F32 ;  /* 0x000000360606724a */ /* 0x010fc40001000000 */
[-C--:B------:R-:W-:Y:S02]  /*a970*/  FMUL2 R4, R4.F32x2.HI_LO, R54.reuse.F32 ;  /* 0x000000360404724a */ /* 0x080fe40001000000 */
        /* <DEDUP_REMOVED lines=30> */
[----:B--2---:R-:W-:Y:S02]  /*ab60*/  PRMT R40, R5, 0x5410, R6 ;  /* 0x0000541005287816 */ /* 0x004fe40000000006 */
[----:B------:R-:W-:Y:S02]  /*ab70*/  PRMT R41, R9, 0x5410, R10 ;  /* 0x0000541009297816 */ /* 0x000fe4000000000a */
[----:B------:R-:W-:Y:S02]  /*ab80*/  PRMT R42, R13, 0x5410, R14 ;  /* 0x000054100d2a7816 */ /* 0x000fe4000000000e */
[----:B------:R-:W-:-:S02]  /*ab90*/  PRMT R43, R17, 0x5410, R18 ;  /* 0x00005410112b7816 */ /* 0x000fc40000000012 */
[----:B-----5:R-:W-:Y:S02]  /*aba0*/  PRMT R36, R21, 0x5410, R22 ;  /* 0x0000541015247816 */ /* 0x020fe40000000016 */
[----:B------:R-:W-:Y:S01]  /*abb0*/  PRMT R37, R25, 0x5410, R26 ;  /* 0x0000541019257816 */ /* 0x000fe2000000001a */
[----:B------:R2:W-:Y:S01]  /*abc0*/  STS.128 [R50+0x1000], R40 ;  /* 0x0010002832007388 */ /* 0x0005e20000000c00 */
[----:B------:R-:W-:Y:S02]  /*abd0*/  PRMT R38, R29, 0x5410, R30 ;  /* 0x000054101d267816 */ /* 0x000fe4000000001e */
[----:B------:R-:W-:Y:S02]  /*abe0*/  PRMT R39, R33, 0x5410, R34 ;  /* 0x0000541021277816 */ /* 0x000fe40000000022 */
[----:B------:R-:W4:Y:S01]  /*abf0*/  LDTM.x32 R4, tmem[UR4+0x140] ;  /* 0x00014004000479ee */ /* 0x000f2200082c0000 */
[----:B------:R-:W5:Y:S02]  /*ac00*/  LDCU UR4, c[0x0][0x380] ;  /* 0x00007000ff0477ac */ /* 0x000f640008000800 */
[----:B------:R2:W-:Y:S01]  /*ac10*/  STS.128 [R46+0x1000], R36 ;  /* 0x001000242e007388 */ /* 0x0005e20000000c00 */
[----:B-----5:R-:W-:Y:S01]  /*ac20*/  UIADD3 UR4, UPT, UPT, -UR18, UR4, URZ ;  /* 0x0000000412047290 */ /* 0x020fe2000fffe1ff */
[----:B----4-:R-:W-:-:S05]  /*ac30*/  FMUL2 R8, R8.F32x2.HI_LO, R54.F32 ;  /* 0x000000360808724a */ /* 0x010fca0001000000 */
[----:B------:R-:W-:Y:S01]  /*ac40*/  ISETP.LT.AND P0, PT, R52, UR4, PT ;  /* 0x0000000434007c0c */ /* 0x000fe2000bf01270 */
        /* <DEDUP_REMOVED lines=29> */
[----:B------:R-:W4:Y:S01]  /*ae20*/  @P1 LDC R12, c[0x0][0x600] ;  /* 0x00018000ff0c1b82 */ /* 0x000f220000000800 */
[----:B------:R-:W-:-:S02]  /*ae30*/  F2FP.SATFINITE.E4M3.F32.PACK_AB_MERGE_C R32, R33, R32, RZ ;  /* 0x000000202120723e */ /* 0x000fc400048070ff */
[----:B------:R-:W-:Y:S02]  /*ae40*/  F2FP.SATFINITE.E4M3.F32.PACK_AB_MERGE_C R7, R35, R34, RZ ;  /* 0x000000222307723e */ /* 0x000fe400048070ff */
[----:B------:R-:W-:Y:S02]  /*ae50*/  PRMT R9, R9, 0x5410, R10 ;  /* 0x0000541009097816 */ /* 0x000fe4000000000a */
[----:B------:R-:W-:Y:S02]  /*ae60*/  PRMT R8, R5, 0x5410, R6 ;  /* 0x0000541005087816 */ /* 0x000fe40000000006 */
[----:B------:R-:W-:Y:S01]  /*ae70*/  PRMT R10, R13, 0x5410, R14 ;  /* 0x000054100d0a7816 */ /* 0x000fe2000000000e */
[----:B-1----:R-:W-:Y:S01]  /*ae80*/  @P1 FADD R14, R53, -8 ;  /* 0xc1000000350e1421 */ /* 0x002fe20000000000 */
[----:B------:R-:W-:Y:S02]  /*ae90*/  PRMT R11, R16, 0x5410, R11 ;  /* 0x00005410100b7816 */ /* 0x000fe4000000000b */
[----:B------:R-:W-:-:S02]  /*aea0*/  PRMT R4, R21, 0x5410, R4 ;  /* 0x0000541015047816 */ /* 0x000fc40000000004 */
[----:B------:R-:W-:Y:S01]  /*aeb0*/  PRMT R5, R25, 0x5410, R26 ;  /* 0x0000541019057816 */ /* 0x000fe2000000001a */
[----:B------:R2:W-:Y:S01]  /*aec0*/  STS.128 [R50+0x2000], R8 ;  /* 0x0020000832007388 */ /* 0x0005e20000000c00 */
[----:B------:R-:W-:Y:S02]  /*aed0*/  PRMT R6, R29, 0x5410, R30 ;  /* 0x000054101d067816 */ /* 0x000fe4000000001e */
[----:B------:R-:W-:-:S05]  /*aee0*/  PRMT R7, R32, 0x5410, R7 ;  /* 0x0000541020077816 */ /* 0x000fca0000000007 */
[----:B------:R2:W-:Y:S01]  /*aef0*/  STS.128 [R46+0x2000], R4 ;  /* 0x002000042e007388 */ /* 0x0005e20000000c00 */
[----:B----4-:R-:W-:Y:S01]  /*af00*/  @P1 FFMA R12, R51, R12, R14 ;  /* 0x0000000c330c1223 */ /* 0x010fe2000000000e */
[----:B------:R1:W-:Y:S06]  /*af10*/  MEMBAR.ALL.CTA ;  /* 0x0000000000007992 */ /* 0x0003ec0000008000 */
[----:B-1----:R-:W1:Y:S02]  /*af20*/  FENCE.VIEW.ASYNC.S ;  /* 0x00000000000073c6 */ /* 0x002e640000000000 */
[----:B-1----:R-:W-:Y:S01]  /*af30*/  SYNCS.ARRIVE.TRANS64.RED.ART0 RZ, [UR9], R3 ;  /* 0x00000003ffff79a7 */ /* 0x002fe20008500409 */
[----:B------:R1:W-:Y:S02]  /*af40*/  SYNCS.ARRIVE.TRANS64.ART0 RZ, [UR6+0x260], R3 ;  /* 0x00026003ffff79a7 */ /* 0x0003e40008500006 */
[----:B-1----:R-:W-:-:S02]  /*af50*/  IMAD.MOV.U32 R3, RZ, RZ, -0x800000 ;  /* 0xff800000ff037424 */ /* 0x002fc400078e00ff */
[----:B------:R-:W-:Y:S01]  /*af60*/  @P1 FMUL R3, R12, 0.69314718246459960938 ;  /* 0x3f3172180c031820 */ /* 0x000fe20000400000 */
[----:B--2---:R-:W-:Y:S06]  /*af70*/  @!P0 BRA `(.L_x_86) ;  /* 0x00000000004c8947 */ /* 0x004fec0003800000 */
[----:B------:R-:W1:Y:S01]  /*af80*/  LDC.64 R6, c[0x0][0x3c8] ;  /* 0x0000f200ff067b82 */ /* 0x000e620000000a00 */
[----:B------:R-:W-:Y:S01]  /*af90*/  HFMA2 R53, -RZ, RZ, 0, 0 ;  /* 0x00000000ff357431 */ /* 0x000fe200000001ff */
[----:B------:R-:W-:Y:S02]  /*afa0*/  USHF.R.S32.HI UR4, URZ, 0x1f, UR17 ;  /* 0x0000001fff047899 */ /* 0x000fe40008011411 */
[----:B------:R-:W-:Y:S02]  /*afb0*/  USHF.R.S32.HI UR20, URZ, 0x1f, UR18 ;  /* 0x0000001fff147899 */ /* 0x000fe40008011412 */
[----:B------:R-:W-:Y:S02]  /*afc0*/  USHF.R.S32.HI UR19, URZ, 0x1f, UR16 ;  /* 0x0000001fff137899 */ /* 0x000fe40008011410 */
[----:B------:R-:W2:Y:S01]  /*afd0*/  LDC.64 R4, c[0x0][0x3d0] ;  /* 0x0000f400ff047b82 */ /* 0x000ea20000000a00 */
[----:B-1----:R-:W-:-:S04]  /*afe0*/  IMAD.WIDE.U32 R8, R6, UR17, R52 ;  /* 0x0000001106087c25 */ /* 0x002fc8000f8e0034 */
[----:B------:R-:W-:Y:S01]  /*aff0*/  IMAD R6, R6, UR4, RZ ;  /* 0x0000000406067c24 */ /* 0x000fe2000f8e02ff */
[----:B------:R-:W1:Y:S01]  /*b000*/  LDCU.64 UR4, c[0x0][0x3b0] ;  /* 0x00007600ff0477ac */ /* 0x000e620008000a00 */
[----:B------:R-:W-:Y:S02]  /*b010*/  IADD3 R8, P0, PT, R8, UR18, RZ ;  /* 0x0000001208087c10 */ /* 0x000fe4000ff1e0ff */
[----:B------:R-:W-:Y:S02]  /*b020*/  IMAD R7, R7, UR17, R6 ;  /* 0x0000001107077c24 */ /* 0x000fe4000f8e0206 */
[----:B--2---:R-:W-:-:S03]  /*b030*/  IMAD R6, R4, UR19, RZ ;  /* 0x0000001304067c24 */ /* 0x004fc6000f8e02ff */
[----:B------:R-:W-:Y:S01]  /*b040*/  IADD3.X R9, PT, PT, R9, UR20, R7, P0, !PT ;  /* 0x0000001409097c10 */ /* 0x000fe200087fe407 */
[----:B------:R-:W-:Y:S02]  /*b050*/  IMAD R5, R5, UR16, R6 ;  /* 0x0000001005057c24 */ /* 0x000fe4000f8e0206 */
[----:B------:R-:W-:-:S05]  /*b060*/  IMAD.WIDE.U32 R8, R4, UR16, R8 ;  /* 0x0000001004087c25 */ /* 0x000fca000f8e0008 */
[----:B------:R-:W-:Y:S02]  /*b070*/  IADD3 R5, PT, PT, R9, R5, RZ ;  /* 0x0000000509057210 */ /* 0x000fe40007ffe0ff */
[----:B-1----:R-:W-:-:S04]  /*b080*/  LEA R4, P0, R8, UR4, 0x2 ;  /* 0x0000000408047c11 */ /* 0x002fc8000f8010ff */
[----:B------:R-:W-:-:S05]  /*b090*/  LEA.HI.X R5, R8, UR5, R5, 0x2, P0 ;  /* 0x0000000508057c11 */ /* 0x000fca00080f1405 */
[----:B------:R1:W-:Y:S04]  /*b0a0*/  STG.E desc[UR12][R4.64], R3 ;  /* 0x0000000304007986 */ /* 0x0003e8000c10190c */
.L_x_86:
[----:B---3--:R-:W-:Y:S05]  /*b0b0*/  BSYNC.RECONVERGENT B0 ;  /* 0x0000000000007941 */ /* 0x008fea0003800200 */
.L_x_85:
[----:B------:R-:W2:Y:S01]  /*b0c0*/  LDCU UR16, c[0x0][0x610] ;  /* 0x0000c200ff1077ac */ /* 0x000ea20008000800 */
[----:B------:R-:W-:Y:S01]  /*b0d0*/  LOP3.LUT R45, R45, 0x1, RZ, 0x3c, !PT ;  /* 0x000000012d2d7812 */ /* 0x000fe200078e3cff */
[----:B------:R-:W-:Y:S01]  /*b0e0*/  UIADD3 UR30, UPT, UPT, UR7, UR30, URZ ;  /* 0x0000001e071e7290 */ /* 0x000fe2000fffe0ff */
[----:B------:R-:W3:Y:S01]  /*b0f0*/  LDCU.64 UR4, c[0x0][0x618] ;  /* 0x0000c300ff0477ac */ /* 0x000ee20008000a00 */
[----:B------:R-:W4:Y:S02]  /*b100*/  LDCU UR18, c[0x0][0x60c] ;  /* 0x0000c180ff1277ac */ /* 0x000f240008000800 */
[----:B--2---:R-:W-:-:S04]  /*b110*/  UIMAD.WIDE.U32 UR16, UR30, UR16, URZ ;  /* 0x000000101e1072a5 */ /* 0x004fc8000f8e00ff */
[----:B------:R-:W-:-:S04]  /*b120*/  UIADD3 UR16, UPT, UPT, UR30, -UR17, URZ ;  /* 0x800000111e107290 */ /* 0x000fc8000fffe0ff */
[----:B------:R-:W-:-:S04]  /*b130*/  USHF.R.U32.HI UR16, URZ, UR23, UR16 ;  /* 0x00000017ff107299 */ /* 0x000fc80008011610 */
[----:B------:R-:W-:-:S04]  /*b140*/  UIADD3 UR17, UPT, UPT, UR17, UR16, URZ ;  /* 0x0000001011117290 */ /* 0x000fc8000fffe0ff */
[----:B------:R-:W-:-:S04]  /*b150*/  USHF.R.U32.HI UR17, URZ, UR22, UR17 ;  /* 0x00000016ff117299 */ /* 0x000fc80008011611 */
[----:B---3--:R-:W-:Y:S01]  /*b160*/  UIMAD.WIDE.U32 UR20, UR17, UR5, URZ ;  /* 0x00000005111472a5 */ /* 0x008fe2000f8e00ff */
[----:B------:R-:W2:Y:S01]  /*b170*/  LDCU UR5, c[0x0][0x624] ;  /* 0x0000c480ff0577ac */ /* 0x000ea20008000800 */
[----:B------:R-:W-:-:S05]  /*b180*/  UIADD3 UR20, UPT, UPT, -UR17, URZ, URZ ;  /* 0x000000ff11147290 */ /* 0x000fca000fffe1ff */
[----:B------:R-:W-:Y:S02]  /*b190*/  UMOV UR19, UR21 ;  /* 0x0000001500137c82 */ /* 0x000fe40008000000 */
[----:B------:R-:W-:Y:S02]  /*b1a0*/  UIADD3 UR16, UPT, UPT, UR17, -UR19, URZ ;  /* 0x8000001311107290 */ /* 0x000fe4000fffe0ff */
[----:B----4-:R-:W-:Y:S02]  /*b1b0*/  UIMAD UR18, UR18, UR20, UR30 ;  /* 0x00000014121272a4 */ /* 0x010fe4000f8e021e */
[----:B------:R-:W-:-:S04]  /*b1c0*/  USHF.R.U32.HI UR16, URZ, UR15, UR16 ;  /* 0x0000000fff107299 */ /* 0x000fc80008011610 */
[----:B------:R-:W-:Y:S02]  /*b1d0*/  UIADD3 UR16, UPT, UPT, UR19, UR16, URZ ;  /* 0x0000001013107290 */ /* 0x000fe4000fffe0ff */
[----:B--2---:R-:W-:Y:S02]  /*b1e0*/  UISETP.GE.AND UP0, UPT, UR30, UR5, UPT ;  /* 0x000000051e00728c */ /* 0x004fe4000bf06270 */
[----:B------:R-:W-:-:S04]  /*b1f0*/  USHF.R.U32.HI UR16, URZ, UR14, UR16 ;  /* 0x0000000eff107299 */ /* 0x000fc80008011610 */
[----:B------:R-:W-:-:S04]  /*b200*/  UIADD3 UR19, UPT, UPT, -UR16, URZ, URZ ;  /* 0x000000ff10137290 */ /* 0x000fc8000fffe1ff */
[----:B------:R-:W-:Y:S01]  /*b210*/  UIMAD UR17, UR4, UR19, UR17 ;  /* 0x00000013041172a4 */ /* 0x000fe2000f8e0211 */
[----:B------:R-:W-:Y:S11]  /*b220*/  BRA.U !UP0, `(.L_x_87) ;  /* 0xffffffed08947547 */ /* 0x000ff6000b83ffff */
.L_x_79:
[----:B-1----:R-:W-:-:S04]  /*b230*/  SHF.L.U32 R4, R49, 0x1f, RZ ;  /* 0x0000001f31047819 */ /* 0x002fc800000006ff */
[----:B------:R-:W1:Y:S02]  /*b240*/  SYNCS.PHASECHK.TRANS64.TRYWAIT P0, [UR6+0x268], R4 ;  /* 0x00026804ff0075a7 */ /* 0x000e640008001106 */
[----:B-1----:R-:W-:Y:S05]  /*b250*/  @!P0 BRA `(.L_x_88) ;  /* 0x0000000c00a48947 */ /* 0x002fea0003800000 */
.L_x_148:
[----:B------:R-:W-:Y:S06]  /*b260*/  BAR.ARV 0x2, 0x120 ;  /* 0x0084800000007b1d */ /* 0x000fec0000002000 */
[----:B------:R-:W-:Y:S05]  /*b270*/  BRA `(.L_x_89) ;  /* 0x0000000000347947 */ /* 0x000fea0003800000 */
.L_x_78:
[----:B------:R-:W-:Y:S05]  /*b280*/  @P0 BRA `(.L_x_90) ;  /* 0x00000000002c0947 */ /* 0x000fea0003800000 */
[----:B-1----:R-:W1:Y:S01]  /*b290*/  S2UR UR5, SR_CgaCtaId ;  /* 0x00000000000579c3 */ /* 0x002e620000008800 */
[----:B------:R-:W-:Y:S01]  /*b2a0*/  UMOV UR6, 0x400 ;  /* 0x0000040000067882 */ /* 0x000fe20000000000 */
[----:B------:R-:W-:Y:S01]  /*b2b0*/  UMOV UR4, 0x20 ;  /* 0x0000002000047882 */ /* 0x000fe20000000000 */
[----:B------:R-:W-:Y:S01]  /*b2c0*/  ELECT P0, URZ, PT ;  /* 0x0000000000ff782f */ /* 0x000fe20003800000 */
[----:B-1----:R-:W-:Y:S02]  /*b2d0*/  ULEA UR5, UR5, UR6, 0x18 ;  /* 0x0000000605057291 */ /* 0x002fe4000f8ec0ff */
[----:B------:R-:W-:-:S04]  /*b2e0*/  UIADD3 UR6, UPT, UPT, -UR4, 0x100000, URZ ;  /* 0x0010000004067890 */ /* 0x000fc8000fffe1ff */
[----:B------:R-:W-:Y:S02]  /*b2f0*/  USHF.L.U32 UR7, UR6, 0xb, URZ ;  /* 0x0000000b06077899 */ /* 0x000fe400080006ff */
[----:B------:R-:W-:Y:S01]  /*b300*/  USHF.L.U32 UR6, UR6, 0x1, URZ ;  /* 0x0000000106067899 */ /* 0x000fe200080006ff */
[----:B------:R-:W1:Y:S11]  /*b310*/  FENCE.VIEW.ASYNC.S ;  /* 0x00000000000073c6 */ /* 0x000e760000000000 */
[----:B-1----:R3:W4:Y:S02]  /*b320*/  SYNCS.EXCH.64 URZ, [UR5+0x290], UR6 ;  /* 0x0002900605ff75b2 */ /* 0x0027240008000100 */
[----:B---3--:R-:W-:Y:S01]  /*b330*/  NOP ;  /* 0x0000000000007918 */ /* 0x008fe20000000000 */
.L_x_90:
[----:B------:R-:W-:Y:S01]  /*b340*/  NOP ;  /* 0x0000000000007918 */ /* 0x000fe20000000000 */
.L_x_89:
[----:B------:R-:W-:-:S13]  /*b350*/  ISETP.NE.AND P0, PT, R0, 0xc, PT ;  /* 0x0000000c0000780c */ /* 0x000fda0003f05270 */
        /* <DEDUP_REMOVED lines=10> */
[----:B-1----:R3:W5:Y:S02]  /*b400*/  SYNCS.EXCH.64 URZ, [UR5+0x290], UR6 ;  /* 0x0002900605ff75b2 */ /* 0x0027640008000100 */
[----:B---3--:R-:W-:Y:S01]  /*b410*/  NOP ;  /* 0x0000000000007918 */ /* 0x008fe20000000000 */
.L_x_91:
[----:B------:R-:W-:Y:S01]  /*b420*/  NOP ;  /* 0x0000000000007918 */ /* 0x000fe20000000000 */
[----:B-1----:R-:W-:Y:S05]  /*b430*/  EXIT ;  /* 0x000000000000794d */ /* 0x002fea0003800000 */
.L_x_12:
[----:B------:R-:W-:Y:S02]  /*b440*/  MOV R2, UR9 ;  /* 0x0000000900027c02 */ /* 0x000fe40008000f00 */
[----:B------:R-:W-:-:S07]  /*b450*/  MOV R7, R6 ;  /* 0x0000000600077202 */ /* 0x000fce0000000f00 */
.L_x_92:
[----:B--2---:R2:W3:Y:S02]  /*b460*/  SYNCS.PHASECHK.TRANS64.TRYWAIT P0, [R2+URZ+0x118], R7 ;  /* 0x00011807020075a7 */ /* 0x0044e400080011ff */
[----:B---3--:R-:W-:Y:S05]  /*b470*/  @!P0 NANOSLEEP.SYNCS 0x989680 ;  /* 0x009896800000895d */ /* 0x008fea0003900000 */
[----:B------:R-:W3:Y:S02]  /*b480*/  @!P0 SYNCS.PHASECHK.TRANS64 P0, [R2+URZ+0x118], R7 ;  /* 0x00011807020085a7 */ /* 0x000ee400080010ff */
[----:B---3--:R-:W-:Y:S05]  /*b490*/  @!P0 BRA `(.L_x_92) ;  /* 0xfffffffc00f08947 */ /* 0x008fea000383ffff */
[----:B------:R-:W-:Y:S05]  /*b4a0*/  BRA `(.L_x_93) ;  /* 0xffffff5c00987947 */ /* 0x000fea000383ffff */
.L_x_14:
[----:B---3--:R-:W-:Y:S02]  /*b4b0*/  MOV R2, UR4 ;  /* 0x0000000400027c02 */ /* 0x008fe40008000f00 */
[----:B------:R-:W-:-:S07]  /*b4c0*/  MOV R7, R6 ;  /* 0x0000000600077202 */ /* 0x000fce0000000f00 */
.L_x_94:
[----:B--2---:R2:W3:Y:S02]  /*b4d0*/  SYNCS.PHASECHK.TRANS64.TRYWAIT P0, [R2+URZ+0x8], R7 ;  /* 0x00000807020075a7 */ /* 0x0044e400080011ff */
[----:B---3--:R-:W-:Y:S05]  /*b4e0*/  @!P0 NANOSLEEP.SYNCS 0x989680 ;  /* 0x009896800000895d */ /* 0x008fea0003900000 */
[----:B------:R-:W3:Y:S02]  /*b4f0*/  @!P0 SYNCS.PHASECHK.TRANS64 P0, [R2+URZ+0x8], R7 ;  /* 0x00000807020085a7 */ /* 0x000ee400080010ff */
[----:B---3--:R-:W-:Y:S05]  /*b500*/  @!P0 BRA `(.L_x_94) ;  /* 0xfffffffc00f08947 */ /* 0x008fea000383ffff */
[----:B------:R-:W-:Y:S05]  /*b510*/  BRA `(.L_x_95) ;  /* 0xffffff6000287947 */ /* 0x000fea000383ffff */
.L_x_16:
[----:B------:R-:W-:Y:S02]  /*b520*/  MOV R2, UR41 ;  /* 0x0000002900027c02 */ /* 0x000fe40008000f00 */
[----:B------:R-:W-:-:S07]  /*b530*/  MOV R7, R6 ;  /* 0x0000000600077202 */ /* 0x000fce0000000f00 */
.L_x_96:
[----:B--2---:R2:W3:Y:S02]  /*b540*/  SYNCS.PHASECHK.TRANS64.TRYWAIT P0, [R2+URZ+0x118], R7 ;  /* 0x00011807020075a7 */ /* 0x0044e400080011ff */
[----:B---3--:R-:W-:Y:S05]  /*b550*/  @!P0 NANOSLEEP.SYNCS 0x989680 ;  /* 0x009896800000895d */ /* 0x008fea0003900000 */
[----:B------:R-:W3:Y:S02]  /*b560*/  @!P0 SYNCS.PHASECHK.TRANS64 P0, [R2+URZ+0x118], R7 ;  /* 0x00011807020085a7 */ /* 0x000ee400080010ff */
[----:B---3--:R-:W-:Y:S05]  /*b570*/  @!P0 BRA `(.L_x_96) ;  /* 0xfffffffc00f08947 */ /* 0x008fea000383ffff */
[----:B------:R-:W-:Y:S05]  /*b580*/  BRA `(.L_x_97) ;  /* 0xffffff6000b07947 */ /* 0x000fea000383ffff */
.L_x_19:
[----:B--23--:R-:W-:Y:S02]  /*b590*/  MOV R2, UR9 ;  /* 0x0000000900027c02 */ /* 0x00cfe40008000f00 */
[----:B------:R-:W-:-:S07]  /*b5a0*/  MOV R7, R6 ;  /* 0x0000000600077202 */ /* 0x000fce0000000f00 */
.L_x_98:
[----:B--2---:R2:W3:Y:S02]  /*b5b0*/  SYNCS.PHASECHK.TRANS64.TRYWAIT P0, [R2+URZ+0x118], R7 ;  /* 0x00011807020075a7 */ /* 0x0044e400080011ff */
[----:B---3--:R-:W-:Y:S05]  /*b5c0*/  @!P0 NANOSLEEP.SYNCS 0x989680 ;  /* 0x009896800000895d */ /* 0x008fea0003900000 */
[----:B------:R-:W3:Y:S02]  /*b5d0*/  @!P0 SYNCS.PHASECHK.TRANS64 P0, [R2+URZ+0x118], R7 ;  /* 0x00011807020085a7 */ /* 0x000ee400080010ff */
[----:B---3--:R-:W-:Y:S05]  /*b5e0*/  @!P0 BRA `(.L_x_98) ;  /* 0xfffffffc00f08947 */ /* 0x008fea000383ffff */
[----:B------:R-:W-:Y:S05]  /*b5f0*/  BRA `(.L_x_99) ;  /* 0xffffff64009c7947 */ /* 0x000fea000383ffff */
.L_x_21:
[----:B---34-:R-:W-:Y:S02]  /*b600*/  MOV R2, UR8 ;  /* 0x0000000800027c02 */ /* 0x018fe40008000f00 */
[-C--:B------:R-:W-:Y:S02]  /*b610*/  MOV R6, R4.reuse ;  /* 0x0000000400067202 */ /* 0x080fe40000000f00 */
[----:B------:R-:W-:-:S07]  /*b620*/  MOV R7, R4 ;  /* 0x0000000400077202 */ /* 0x000fce0000000f00 */
.L_x_100:
[----:B--2---:R2:W3:Y:S02]  /*b630*/  SYNCS.PHASECHK.TRANS64.TRYWAIT P0, [R2+URZ+0x118], R7 ;  /* 0x00011807020075a7 */ /* 0x0044e400080011ff */
[----:B---3--:R-:W-:Y:S05]  /*b640*/  @!P0 NANOSLEEP.SYNCS 0x989680 ;  /* 0x009896800000895d */ /* 0x008fea0003900000 */
[----:B------:R-:W3:Y:S02]  /*b650*/  @!P0 SYNCS.PHASECHK.TRANS64 P0, [R2+URZ+0x118], R7 ;  /* 0x00011807020085a7 */ /* 0x000ee400080010ff */
[----:B---3--:R-:W-:Y:S05]  /*b660*/  @!P0 BRA `(.L_x_100) ;  /* 0xfffffffc00f08947 */ /* 0x008fea000383ffff */
[----:B------:R-:W-:Y:S05]  /*b670*/  BRA `(.L_x_101) ;  /* 0xffffff6400c07947 */ /* 0x000fea000383ffff */
.L_x_25:
[----:B---345:R-:W-:Y:S02]  /*b680*/  MOV R2, UR5 ;  /* 0x0000000500027c02 */ /* 0x038fe40008000f00 */
[----:B------:R-:W-:-:S07]  /*b690*/  MOV R7, R6 ;  /* 0x0000000600077202 */ /* 0x000fce0000000f00 */
.L_x_102:
[----:B-1----:R1:W2:Y:S02]  /*b6a0*/  SYNCS.PHASECHK.TRANS64.TRYWAIT P0, [R2+URZ+0x118], R7 ;  /* 0x00011807020075a7 */ /* 0x0022a400080011ff */
[----:B--2---:R-:W-:Y:S05]  /*b6b0*/  @!P0 NANOSLEEP.SYNCS 0x989680 ;  /* 0x009896800000895d */ /* 0x004fea0003900000 */
[----:B------:R-:W2:Y:S02]  /*b6c0*/  @!P0 SYNCS.PHASECHK.TRANS64 P0, [R2+URZ+0x118], R7 ;  /* 0x00011807020085a7 */ /* 0x000ea400080010ff */
[----:B--2---:R-:W-:Y:S05]  /*b6d0*/  @!P0 BRA `(.L_x_102) ;  /* 0xfffffffc00f08947 */ /* 0x004fea000383ffff */
[----:B------:R-:W-:Y:S05]  /*b6e0*/  BRA `(.L_x_103) ;  /* 0xffffff7000a07947 */ /* 0x000fea000383ffff */
.L_x_27:
[----:B------:R-:W-:Y:S02]  /*b6f0*/  MOV R2, UR4 ;  /* 0x0000000400027c02 */ /* 0x000fe40008000f00 */
[----:B------:R-:W-:-:S07]  /*b700*/  MOV R5, R4 ;  /* 0x0000000400057202 */ /* 0x000fce0000000f00 */
.L_x_104:
[----:B-1----:R1:W2:Y:S02]  /*b710*/  SYNCS.PHASECHK.TRANS64.TRYWAIT P0, [R2+URZ+0x8], R5 ;  /* 0x00000805020075a7 */ /* 0x0022a400080011ff */
[----:B--2---:R-:W-:Y:S05]  /*b720*/  @!P0 NANOSLEEP.SYNCS 0x989680 ;  /* 0x009896800000895d */ /* 0x004fea0003900000 */
[----:B------:R-:W2:Y:S02]  /*b730*/  @!P0 SYNCS.PHASECHK.TRANS64 P0, [R2+URZ+0x8], R5 ;  /* 0x00000805020085a7 */ /* 0x000ea400080010ff */
[----:B--2---:R-:W-:Y:S05]  /*b740*/  @!P0 BRA `(.L_x_104) ;  /* 0xfffffffc00f08947 */ /* 0x004fea000383ffff */
[----:B------:R-:W-:Y:S05]  /*b750*/  BRA `(.L_x_105) ;  /* 0xffffff7000a47947 */ /* 0x000fea000383ffff */
.L_x_29:
[----:B-1-345:R-:W-:Y:S02]  /*b760*/  MOV R2, UR4 ;  /* 0x0000000400027c02 */ /* 0x03afe40008000f00 */
[----:B------:R-:W-:-:S07]  /*b770*/  MOV R5, R4 ;  /* 0x0000000400057202 */ /* 0x000fce0000000f00 */
.L_x_106:
[----:B-1----:R1:W2:Y:S02]  /*b780*/  SYNCS.PHASECHK.TRANS64.TRYWAIT P0, [R2+URZ+0x8], R5 ;  /* 0x00000805020075a7 */ /* 0x0022a400080011ff */
[----:B--2---:R-:W-:Y:S05]  /*b790*/  @!P0 NANOSLEEP.SYNCS 0x989680 ;  /* 0x009896800000895d */ /* 0x004fea0003900000 */
[----:B------:R-:W2:Y:S02]  /*b7a0*/  @!P0 SYNCS.PHASECHK.TRANS64 P0, [R2+URZ+0x8], R5 ;  /* 0x00000805020085a7 */ /* 0x000ea400080010ff */
[----:B--2---:R-:W-:Y:S05]  /*b7b0*/  @!P0 BRA `(.L_x_106) ;  /* 0xfffffffc00f08947 */ /* 0x004fea000383ffff */
[----:B------:R-:W-:Y:S05]  /*b7c0*/  BRA `(.L_x_28) ;  /* 0xffffff7000a87947 */ /* 0x000fea000383ffff */
.L_x_36:
[----:B------:R-:W-:-:S07]  /*b7d0*/  MOV R9, R8 ;  /* 0x0000000800097202 */ /* 0x000fce0000000f00 */
.L_x_107:
[----:B-1----:R1:W2:Y:S02]  /*b7e0*/  SYNCS.PHASECHK.TRANS64.TRYWAIT P0, [R4+URZ], R9 ;  /* 0x00000009040075a7 */ /* 0x0022a400080011ff */
[----:B--2---:R-:W-:Y:S05]  /*b7f0*/  @!P0 NANOSLEEP.SYNCS 0x989680 ;  /* 0x009896800000895d */ /* 0x004fea0003900000 */
[----:B------:R-:W2:Y:S02]  /*b800*/  @!P0 SYNCS.PHASECHK.TRANS64 P0, [R4+URZ], R9 ;  /* 0x00000009040085a7 */ /* 0x000ea400080010ff */
[----:B--2---:R-:W-:Y:S05]  /*b810*/  @!P0 BRA `(.L_x_107) ;  /* 0xfffffffc00f08947 */ /* 0x004fea000383ffff */
[----:B------:R-:W-:Y:S05]  /*b820*/  BRA `(.L_x_35) ;  /* 0xffffff7400787947 */ /* 0x000fea000383ffff */
.L_x_39:
[----:B------:R-:W-:-:S07]  /*b830*/  MOV R7, R6 ;  /* 0x0000000600077202 */ /* 0x000fce0000000f00 */
.L_x_108:
[----:B-1----:R1:W2:Y:S02]  /*b840*/  SYNCS.PHASECHK.TRANS64.TRYWAIT P0, [R3+URZ], R7 ;  /* 0x00000007030075a7 */ /* 0x0022a400080011ff */
[----:B--2---:R-:W-:Y:S05]  /*b850*/  @!P0 NANOSLEEP.SYNCS 0x989680 ;  /* 0x009896800000895d */ /* 0x004fea0003900000 */
[----:B------:R-:W2:Y:S02]  /*b860*/  @!P0 SYNCS.PHASECHK.TRANS64 P0, [R3+URZ], R7 ;  /* 0x00000007030085a7 */ /* 0x000ea400080010ff */
[----:B--2---:R-:W-:Y:S05]  /*b870*/  @!P0 BRA `(.L_x_108) ;  /* 0xfffffffc00f08947 */ /* 0x004fea000383ffff */
[----:B------:R-:W-:Y:S05]  /*b880*/  BRA `(.L_x_38) ;  /* 0xffffff7400f07947 */ /* 0x000fea000383ffff */
.L_x_42:
[----:B------:R-:W-:Y:S02]  /*b890*/  MOV R2, UR4 ;  /* 0x0000000400027c02 */ /* 0x000fe40008000f00 */
[----:B------:R-:W-:-:S07]  /*b8a0*/  MOV R5, R4 ;  /* 0x0000000400057202 */ /* 0x000fce0000000f00 */
.L_x_109:
[----:B-1----:R1:W2:Y:S02]  /*b8b0*/  SYNCS.PHASECHK.TRANS64.TRYWAIT P0, [R2+URZ], R5 ;  /* 0x00000005020075a7 */ /* 0x0022a400080011ff */
[----:B--2---:R-:W-:Y:S05]  /*b8c0*/  @!P0 NANOSLEEP.SYNCS 0x989680 ;  /* 0x009896800000895d */ /* 0x004fea0003900000 */
[----:B------:R-:W2:Y:S02]  /*b8d0*/  @!P0 SYNCS.PHASECHK.TRANS64 P0, [R2+URZ], R5 ;  /* 0x00000005020085a7 */ /* 0x000ea400080010ff */
[----:B--2---:R-:W-:Y:S05]  /*b8e0*/  @!P0 BRA `(.L_x_109) ;  /* 0xfffffffc00f08947 */ /* 0x004fea000383ffff */
[----:B------:R-:W-:Y:S05]  /*b8f0*/  BRA `(.L_x_110) ;  /* 0xffffff7c00887947 */ /* 0x000fea000383ffff */
.L_x_43:
[----:B------:R-:W-:Y:S02]  /*b900*/  MOV R2, UR39 ;  /* 0x0000002700027c02 */ /* 0x000fe40008000f00 */
[-C--:B------:R-:W-:Y:S02]  /*b910*/  MOV R4, R3.reuse ;  /* 0x0000000300047202 */ /* 0x080fe40000000f00 */
[----:B------:R-:W-:-:S07]  /*b920*/  MOV R5, R3 ;  /* 0x0000000300057202 */ /* 0x000fce0000000f00 */
.L_x_111:
[----:B-1----:R1:W2:Y:S02]  /*b930*/  SYNCS.PHASECHK.TRANS64.TRYWAIT P0, [R2+URZ+0x10], R5 ;  /* 0x00001005020075a7 */ /* 0x0022a400080011ff */
[----:B--2---:R-:W-:Y:S05]  /*b940*/  @!P0 NANOSLEEP.SYNCS 0x989680 ;  /* 0x009896800000895d */ /* 0x004fea0003900000 */
[----:B------:R-:W2:Y:S02]  /*b950*/  @!P0 SYNCS.PHASECHK.TRANS64 P0, [R2+URZ+0x10], R5 ;  /* 0x00001005020085a7 */ /* 0x000ea400080010ff */
[----:B--2---:R-:W-:Y:S05]  /*b960*/  @!P0 BRA `(.L_x_111) ;  /* 0xfffffffc00f08947 */ /* 0x004fea000383ffff */
[----:B------:R-:W-:Y:S05]  /*b970*/  BRA `(.L_x_112) ;  /* 0xffffff7c00987947 */ /* 0x000fea000383ffff */
.L_x_45:
[----:B------:R-:W-:Y:S02]  /*b980*/  MOV R5, UR32 ;  /* 0x0000002000057c02 */ /* 0x000fe40008000f00 */
[----:B------:R-:W-:Y:S07]  /*b990*/  MOV R6, R7 ;  /* 0x0000000700067202 */ /* 0x000fee0000000f00 */
.L_x_113:
[----:B-1----:R1:W2:Y:S02]  /*b9a0*/  SYNCS.PHASECHK.TRANS64.TRYWAIT P0, [R5+URZ+0x10], R7 ;  /* 0x00001007050075a7 */ /* 0x0022a400080011ff */
[----:B--2---:R-:W-:Y:S05]  /*b9b0*/  @!P0 NANOSLEEP.SYNCS 0x989680 ;  /* 0x009896800000895d */ /* 0x004fea0003900000 */
[----:B------:R-:W2:Y:S02]  /*b9c0*/  @!P0 SYNCS.PHASECHK.TRANS64 P0, [R5+URZ+0x10], R7 ;  /* 0x00001007050085a7 */ /* 0x000ea400080010ff */
[----:B--2---:R-:W-:Y:S05]  /*b9d0*/  @!P0 BRA `(.L_x_113) ;  /* 0xfffffffc00f08947 */ /* 0x004fea000383ffff */
[----:B------:R-:W-:Y:S05]  /*b9e0*/  BRA `(.L_x_114) ;  /* 0xffffff7c00f47947 */ /* 0x000fea000383ffff */
.L_x_46:
[----:B------:R-:W-:Y:S02]  /*b9f0*/  MOV R5, UR4 ;  /* 0x0000000400057c02 */ /* 0x000fe40008000f00 */
[-C--:B------:R-:W-:Y:S02]  /*ba00*/  MOV R6, R9.reuse ;  /* 0x0000000900067202 */ /* 0x080fe40000000f00 */
[----:B------:R-:W-:Y:S07]  /*ba10*/  MOV R7, R9 ;  /* 0x0000000900077202 */ /* 0x000fee0000000f00 */
.L_x_115:
[----:B-1----:R1:W2:Y:S02]  /*ba20*/  SYNCS.PHASECHK.TRANS64.TRYWAIT P0, [R5+URZ+0x228], R7 ;  /* 0x00022807050075a7 */ /* 0x0022a400080011ff */
[----:B--2---:R-:W-:Y:S05]  /*ba30*/  @!P0 NANOSLEEP.SYNCS 0x989680 ;  /* 0x009896800000895d */ /* 0x004fea0003900000 */
[----:B------:R-:W2:Y:S02]  /*ba40*/  @!P0 SYNCS.PHASECHK.TRANS64 P0, [R5+URZ+0x228], R7 ;  /* 0x00022807050085a7 */ /* 0x000ea400080010ff */
[----:B--2---:R-:W-:Y:S05]  /*ba50*/  @!P0 BRA `(.L_x_115) ;  /* 0xfffffffc00f08947 */ /* 0x004fea000383ffff */
[----:B------:R-:W-:Y:S05]  /*ba60*/  BRA `(.L_x_116) ;  /* 0xffffff80003c7947 */ /* 0x000fea000383ffff */
.L_x_47:
[----:B------:R-:W-:Y:S02]  /*ba70*/  MOV R5, UR4 ;  /* 0x0000000400057c02 */ /* 0x000fe40008000f00 */
[-C--:B------:R-:W-:Y:S02]  /*ba80*/  MOV R6, R9.reuse ;  /* 0x0000000900067202 */ /* 0x080fe40000000f00 */
[----:B------:R-:W-:Y:S07]  /*ba90*/  MOV R7, R9 ;  /* 0x0000000900077202 */ /* 0x000fee0000000f00 */
.L_x_117:
[----:B-1----:R1:W2:Y:S02]  /*baa0*/  SYNCS.PHASECHK.TRANS64.TRYWAIT P0, [R5+URZ+0x230], R7 ;  /* 0x00023007050075a7 */ /* 0x0022a400080011ff */
[----:B--2---:R-:W-:Y:S05]  /*bab0*/  @!P0 NANOSLEEP.SYNCS 0x989680 ;  /* 0x009896800000895d */ /* 0x004fea0003900000 */
[----:B------:R-:W2:Y:S02]  /*bac0*/  @!P0 SYNCS.PHASECHK.TRANS64 P0, [R5+URZ+0x230], R7 ;  /* 0x00023007050085a7 */ /* 0x000ea400080010ff */
[----:B--2---:R-:W-:Y:S05]  /*bad0*/  @!P0 BRA `(.L_x_117) ;  /* 0xfffffffc00f08947 */ /* 0x004fea000383ffff */
[----:B------:R-:W-:Y:S05]  /*bae0*/  BRA `(.L_x_118) ;  /* 0xffffff8000607947 */ /* 0x000fea000383ffff */
.L_x_48:
[----:B------:R-:W-:Y:S02]  /*baf0*/  MOV R5, UR32 ;  /* 0x0000002000057c02 */ /* 0x000fe40008000f00 */
[----:B------:R-:W-:Y:S07]  /*bb00*/  MOV R6, R7 ;  /* 0x0000000700067202 */ /* 0x000fee0000000f00 */
.L_x_119:
[----:B-1----:R1:W2:Y:S02]  /*bb10*/  SYNCS.PHASECHK.TRANS64.TRYWAIT P0, [R5+URZ+0x10], R7 ;  /* 0x00001007050075a7 */ /* 0x0022a400080011ff */
[----:B--2---:R-:W-:Y:S05]  /*bb20*/  @!P0 NANOSLEEP.SYNCS 0x989680 ;  /* 0x009896800000895d */ /* 0x004fea0003900000 */
[----:B------:R-:W2:Y:S02]  /*bb30*/  @!P0 SYNCS.PHASECHK.TRANS64 P0, [R5+URZ+0x10], R7 ;  /* 0x00001007050085a7 */ /* 0x000ea400080010ff */
[----:B--2---:R-:W-:Y:S05]  /*bb40*/  @!P0 BRA `(.L_x_119) ;  /* 0xfffffffc00f08947 */ /* 0x004fea000383ffff */
[----:B------:R-:W-:Y:S05]  /*bb50*/  BRA `(.L_x_120) ;  /* 0xffffff80005c7947 */ /* 0x000fea000383ffff */
.L_x_50:
[----:B-1----:R-:W-:Y:S02]  /*bb60*/  MOV R2, UR41 ;  /* 0x0000002900027c02 */ /* 0x002fe40008000f00 */
[----:B------:R-:W-:-:S07]  /*bb70*/  MOV R5, R4 ;  /* 0x0000000400057202 */ /* 0x000fce0000000f00 */
.L_x_121:
[----:B-1----:R1:W2:Y:S02]  /*bb80*/  SYNCS.PHASECHK.TRANS64.TRYWAIT P0, [R2+URZ+0x10], R5 ;  /* 0x00001005020075a7 */ /* 0x0022a400080011ff */
[----:B--2---:R-:W-:Y:S05]  /*bb90*/  @!P0 NANOSLEEP.SYNCS 0x989680 ;  /* 0x009896800000895d */ /* 0x004fea0003900000 */
[----:B------:R-:W2:Y:S02]  /*bba0*/  @!P0 SYNCS.PHASECHK.TRANS64 P0, [R2+URZ+0x10], R5 ;  /* 0x00001005020085a7 */ /* 0x000ea400080010ff */
[----:B--2---:R-:W-:Y:S05]  /*bbb0*/  @!P0 BRA `(.L_x_121) ;  /* 0xfffffffc00f08947 */ /* 0x004fea000383ffff */
[----:B------:R-:W-:Y:S05]  /*bbc0*/  BRA `(.L_x_122) ;  /* 0xffffff8000cc7947 */ /* 0x000fea000383ffff */
.L_x_51:
[----:B------:R-:W-:Y:S02]  /*bbd0*/  MOV R2, UR4 ;  /* 0x0000000400027c02 */ /* 0x000fe40008000f00 */
[-C--:B------:R-:W-:Y:S02]  /*bbe0*/  MOV R4, R3.reuse ;  /* 0x0000000300047202 */ /* 0x080fe40000000f00 */
[----:B------:R-:W-:-:S07]  /*bbf0*/  MOV R5, R3 ;  /* 0x0000000300057202 */ /* 0x000fce0000000f00 */
.L_x_123:
[----:B-1----:R1:W2:Y:S02]  /*bc00*/  SYNCS.PHASECHK.TRANS64.TRYWAIT P0, [R2+URZ+0x228], R5 ;  /* 0x00022805020075a7 */ /* 0x0022a400080011ff */
[----:B--2---:R-:W-:Y:S05]  /*bc10*/  @!P0 NANOSLEEP.SYNCS 0x989680 ;  /* 0x009896800000895d */ /* 0x004fea0003900000 */
[----:B------:R-:W2:Y:S02]  /*bc20*/  @!P0 SYNCS.PHASECHK.TRANS64 P0, [R2+URZ+0x228], R5 ;  /* 0x00022805020085a7 */ /* 0x000ea400080010ff */
[----:B--2---:R-:W-:Y:S05]  /*bc30*/  @!P0 BRA `(.L_x_123) ;  /* 0xfffffffc00f08947 */ /* 0x004fea000383ffff */
[----:B------:R-:W-:Y:S05]  /*bc40*/  BRA `(.L_x_124) ;  /* 0xffffff8400147947 */ /* 0x000fea000383ffff */
.L_x_52:
[----:B------:R-:W-:Y:S02]  /*bc50*/  MOV R2, UR4 ;  /* 0x0000000400027c02 */ /* 0x000fe40008000f00 */
[-C--:B------:R-:W-:Y:S02]  /*bc60*/  MOV R4, R3.reuse ;  /* 0x0000000300047202 */ /* 0x080fe40000000f00 */
[----:B------:R-:W-:-:S07]  /*bc70*/  MOV R5, R3 ;  /* 0x0000000300057202 */ /* 0x000fce0000000f00 */
.L_x_125:
[----:B-1----:R1:W2:Y:S02]  /*bc80*/  SYNCS.PHASECHK.TRANS64.TRYWAIT P0, [R2+URZ+0x230], R5 ;  /* 0x00023005020075a7 */ /* 0x0022a400080011ff */
[----:B--2---:R-:W-:Y:S05]  /*bc90*/  @!P0 NANOSLEEP.SYNCS 0x989680 ;  /* 0x009896800000895d */ /* 0x004fea0003900000 */
[----:B------:R-:W2:Y:S02]  /*bca0*/  @!P0 SYNCS.PHASECHK.TRANS64 P0, [R2+URZ+0x230], R5 ;  /* 0x00023005020085a7 */ /* 0x000ea400080010ff */
[----:B--2---:R-:W-:Y:S05]  /*bcb0*/  @!P0 BRA `(.L_x_125) ;  /* 0xfffffffc00f08947 */ /* 0x004fea000383ffff */
[----:B------:R-:W-:Y:S05]  /*bcc0*/  BRA `(.L_x_126) ;  /* 0xffffff8400207947 */ /* 0x000fea000383ffff */
.L_x_54:
[----:B------:R-:W-:-:S07]  /*bcd0*/  MOV R2, UR4 ;  /* 0x0000000400027c02 */ /* 0x000fce0008000f00 */
.L_x_127:
[----:B-1----:R1:W3:Y:S02]  /*bce0*/  SYNCS.PHASECHK.TRANS64.TRYWAIT P0, [R2+URZ+0x290], RZ ;  /* 0x000290ff020075a7 */ /* 0x0022e400080011ff */
[----:B---3--:R-:W-:Y:S05]  /*bcf0*/  @!P0 NANOSLEEP.SYNCS 0x989680 ;  /* 0x009896800000895d */ /* 0x008fea0003900000 */
[----:B------:R-:W3:Y:S02]  /*bd00*/  @!P0 SYNCS.PHASECHK.TRANS64 P0, [R2+URZ+0x290], RZ ;  /* 0x000290ff020085a7 */ /* 0x000ee400080010ff */
[----:B---3--:R-:W-:Y:S05]  /*bd10*/  @!P0 BRA `(.L_x_127) ;  /* 0xfffffffc00f08947 */ /* 0x008fea000383ffff */
[----:B------:R-:W-:Y:S05]  /*bd20*/  BRA `(.L_x_128) ;  /* 0xffffff8400887947 */ /* 0x000fea000383ffff */
.L_x_61:
[----:B-----5:R-:W-:Y:S02]  /*bd30*/  MOV R2, UR17 ;  /* 0x0000001100027c02 */ /* 0x020fe40008000f00 */
[----:B------:R-:W-:-:S07]  /*bd40*/  MOV R7, R6 ;  /* 0x0000000600077202 */ /* 0x000fce0000000f00 */
.L_x_129:
[----:B-1----:R1:W3:Y:S02]  /*bd50*/  SYNCS.PHASECHK.TRANS64.TRYWAIT P0, [R2+URZ+0x260], R7 ;  /* 0x00026007020075a7 */ /* 0x0022e400080011ff */
[----:B---3--:R-:W-:Y:S05]  /*bd60*/  @!P0 NANOSLEEP.SYNCS 0x989680 ;  /* 0x009896800000895d */ /* 0x008fea0003900000 */
[----:B------:R-:W3:Y:S02]  /*bd70*/  @!P0 SYNCS.PHASECHK.TRANS64 P0, [R2+URZ+0x260], R7 ;  /* 0x00026007020085a7 */ /* 0x000ee400080010ff */
[----:B---3--:R-:W-:Y:S05]  /*bd80*/  @!P0 BRA `(.L_x_129) ;  /* 0xfffffffc00f08947 */ /* 0x008fea000383ffff */
[----:B------:R-:W-:Y:S05]  /*bd90*/  BRA `(.L_x_130) ;  /* 0xffffff8c00207947 */ /* 0x000fea000383ffff */
.L_x_66:
[----:B-----5:R-:W-:Y:S02]  /*bda0*/  MOV R2, UR8 ;  /* 0x0000000800027c02 */ /* 0x020fe40008000f00 */
[----:B------:R-:W-:-:S07]  /*bdb0*/  MOV R5, R4 ;  /* 0x0000000400057202 */ /* 0x000fce0000000f00 */
.L_x_131:
[----:B-1----:R1:W2:Y:S02]  /*bdc0*/  SYNCS.PHASECHK.TRANS64.TRYWAIT P0, [R2+URZ+0x258], R5 ;  /* 0x00025805020075a7 */ /* 0x0022a400080011ff */
[----:B--2---:R-:W-:Y:S05]  /*bdd0*/  @!P0 NANOSLEEP.SYNCS 0x989680 ;  /* 0x009896800000895d */ /* 0x004fea0003900000 */
[----:B------:R-:W2:Y:S02]  /*bde0*/  @!P0 SYNCS.PHASECHK.TRANS64 P0, [R2+URZ+0x258], R5 ;  /* 0x00025805020085a7 */ /* 0x000ea400080010ff */
[----:B--2---:R-:W-:Y:S05]  /*bdf0*/  @!P0 BRA `(.L_x_131) ;  /* 0xfffffffc00f08947 */ /* 0x004fea000383ffff */
[----:B------:R-:W-:Y:S05]  /*be00*/  BRA `(.L_x_132) ;  /* 0xffffff9000747947 */ /* 0x000fea000383ffff */
.L_x_67:
[----:B------:R-:W-:Y:S02]  /*be10*/  MOV R4, UR8 ;  /* 0x0000000800047c02 */ /* 0x000fe40008000f00 */
[----:B------:R-:W-:-:S07]  /*be20*/  MOV R7, R6 ;  /* 0x0000000600077202 */ /* 0x000fce0000000f00 */
.L_x_133:
[----:B-1----:R1:W2:Y:S02]  /*be30*/  SYNCS.PHASECHK.TRANS64.TRYWAIT P0, [R4+URZ+0x220], R7 ;  /* 0x00022007040075a7 */ /* 0x0022a400080011ff */
[----:B--2---:R-:W-:Y:S05]  /*be40*/  @!P0 NANOSLEEP.SYNCS 0x989680 ;  /* 0x009896800000895d */ /* 0x004fea0003900000 */
[----:B------:R-:W2:Y:S02]  /*be50*/  @!P0 SYNCS.PHASECHK.TRANS64 P0, [R4+URZ+0x220], R7 ;  /* 0x00022007040085a7 */ /* 0x000ea400080010ff */
[----:B--2---:R-:W-:Y:S05]  /*be60*/  @!P0 BRA `(.L_x_133) ;  /* 0xfffffffc00f08947 */ /* 0x004fea000383ffff */
[----:B------:R-:W-:Y:S05]  /*be70*/  BRA `(.L_x_134) ;  /* 0xffffff9000707947 */ /* 0x000fea000383ffff */
.L_x_68:
[----:B------:R-:W-:Y:S02]  /*be80*/  MOV R4, UR8 ;  /* 0x0000000800047c02 */ /* 0x000fe40008000f00 */
[----:B------:R-:W-:-:S07]  /*be90*/  MOV R151, R150 ;  /* 0x0000009600977202 */ /* 0x000fce0000000f00 */
.L_x_135:
[----:B-1----:R1:W2:Y:S02]  /*bea0*/  SYNCS.PHASECHK.TRANS64.TRYWAIT P0, [R4+URZ+0x258], R151 ;  /* 0x00025897040075a7 */ /* 0x0022a400080011ff */
[----:B--2---:R-:W-:Y:S05]  /*beb0*/  @!P0 NANOSLEEP.SYNCS 0x989680 ;  /* 0x009896800000895d */ /* 0x004fea0003900000 */
[----:B------:R-:W2:Y:S02]  /*bec0*/  @!P0 SYNCS.PHASECHK.TRANS64 P0, [R4+URZ+0x258], R151 ;  /* 0x00025897040085a7 */ /* 0x000ea400080010ff */
[----:B--2---:R-:W-:Y:S05]  /*bed0*/  @!P0 BRA `(.L_x_135) ;  /* 0xfffffffc00f08947 */ /* 0x004fea000383ffff */
[----:B------:R-:W-:Y:S05]  /*bee0*/  BRA `(.L_x_136) ;  /* 0xffffffb800107947 */ /* 0x000fea000383ffff */
.L_x_70:
[----:B-1----:R-:W-:Y:S02]  /*bef0*/  MOV R4, UR8 ;  /* 0x0000000800047c02 */ /* 0x002fe40008000f00 */
[----:B------:R-:W-:-:S07]  /*bf00*/  MOV R7, R6 ;  /* 0x0000000600077202 */ /* 0x000fce0000000f00 */
.L_x_137:
[----:B-1----:R1:W2:Y:S02]  /*bf10*/  SYNCS.PHASECHK.TRANS64.TRYWAIT P0, [R4+URZ+0x220], R7 ;  /* 0x00022007040075a7 */ /* 0x0022a400080011ff */
[----:B--2---:R-:W-:Y:S05]  /*bf20*/  @!P0 NANOSLEEP.SYNCS 0x989680 ;  /* 0x009896800000895d */ /* 0x004fea0003900000 */
[----:B------:R-:W2:Y:S02]  /*bf30*/  @!P0 SYNCS.PHASECHK.TRANS64 P0, [R4+URZ+0x220], R7 ;  /* 0x00022007040085a7 */ /* 0x000ea400080010ff */
[----:B--2---:R-:W-:Y:S05]  /*bf40*/  @!P0 BRA `(.L_x_137) ;  /* 0xfffffffc00f08947 */ /* 0x004fea000383ffff */
[----:B------:R-:W-:Y:S05]  /*bf50*/  BRA `(.L_x_138) ;  /* 0xffffffb800187947 */ /* 0x000fea000383ffff */
.L_x_71:
[----:B------:R-:W-:Y:S02]  /*bf60*/  MOV R4, UR8 ;  /* 0x0000000800047c02 */ /* 0x000fe40008000f00 */
[----:B------:R-:W-:-:S07]  /*bf70*/  MOV R38, R39 ;  /* 0x0000002700267202 */ /* 0x000fce0000000f00 */
.L_x_139:
[----:B-1----:R1:W2:Y:S02]  /*bf80*/  SYNCS.PHASECHK.TRANS64.TRYWAIT P0, [R4+URZ+0x258], R39 ;  /* 0x00025827040075a7 */ /* 0x0022a400080011ff */
[----:B--2---:R-:W-:Y:S05]  /*bf90*/  @!P0 NANOSLEEP.SYNCS 0x989680 ;  /* 0x009896800000895d */ /* 0x004fea0003900000 */
[----:B------:R-:W2:Y:S02]  /*bfa0*/  @!P0 SYNCS.PHASECHK.TRANS64 P0, [R4+URZ+0x258], R39 ;  /* 0x00025827040085a7 */ /* 0x000ea400080010ff */
[----:B--2---:R-:W-:Y:S05]  /*bfb0*/  @!P0 BRA `(.L_x_139) ;  /* 0xfffffffc00f08947 */ /* 0x004fea000383ffff */
[----:B------:R-:W-:Y:S05]  /*bfc0*/  BRA `(.L_x_140) ;  /* 0xffffffd400287947 */ /* 0x000fea000383ffff */
.L_x_74:
[----:B------:R-:W-:-:S07]  /*bfd0*/  MOV R5, R4 ;  /* 0x0000000400057202 */ /* 0x000fce0000000f00 */
.L_x_141:
[----:B-1----:R1:W2:Y:S02]  /*bfe0*/  SYNCS.PHASECHK.TRANS64.TRYWAIT P0, [R3+URZ+0x258], R5 ;  /* 0x00025805030075a7 */ /* 0x0022a400080011ff */
[----:B--2---:R-:W-:Y:S05]  /*bff0*/  @!P0 NANOSLEEP.SYNCS 0x989680 ;  /* 0x009896800000895d */ /* 0x004fea0003900000 */
[----:B------:R-:W2:Y:S02]  /*c000*/  @!P0 SYNCS.PHASECHK.TRANS64 P0, [R3+URZ+0x258], R5 ;  /* 0x00025805030085a7 */ /* 0x000ea400080010ff */
[----:B--2---:R-:W-:Y:S05]  /*c010*/  @!P0 BRA `(.L_x_141) ;  /* 0xfffffffc00f08947 */ /* 0x004fea000383ffff */
[----:B------:R-:W-:Y:S05]  /*c020*/  BRA `(.L_x_142) ;  /* 0xffffffd800747947 */ /* 0x000fea000383ffff */
.L_x_83:
[----:B------:R-:W-:-:S07]  /*c030*/  MOV R7, R6 ;  /* 0x0000000600077202 */ /* 0x000fce0000000f00 */
.L_x_143:
[----:B-1----:R1:W2:Y:S02]  /*c040*/  SYNCS.PHASECHK.TRANS64.TRYWAIT P0, [R2+URZ+0x240], R7 ;  /* 0x00024007020075a7 */ /* 0x0022a400080011ff */
[----:B--2---:R-:W-:Y:S05]  /*c050*/  @!P0 NANOSLEEP.SYNCS 0x989680 ;  /* 0x009896800000895d */ /* 0x004fea0003900000 */
[----:B------:R-:W2:Y:S02]  /*c060*/  @!P0 SYNCS.PHASECHK.TRANS64 P0, [R2+URZ+0x240], R7 ;  /* 0x00024007020085a7 */ /* 0x000ea400080010ff */
[----:B--2---:R-:W-:Y:S05]  /*c070*/  @!P0 BRA `(.L_x_143) ;  /* 0xfffffffc00f08947 */ /* 0x004fea000383ffff */
[----:B------:R-:W-:Y:S05]  /*c080*/  BRA `(.L_x_144) ;  /* 0xffffffe4005c7947 */ /* 0x000fea000383ffff */
.L_x_84:
[----:B------:R-:W-:-:S07]  /*c090*/  MOV R5, R4 ;  /* 0x0000000400057202 */ /* 0x000fce0000000f00 */
.L_x_145:
[----:B--2---:R2:W4:Y:S02]  /*c0a0*/  SYNCS.PHASECHK.TRANS64.TRYWAIT P0, [R2+URZ+0x268], R5 ;  /* 0x00026805020075a7 */ /* 0x00452400080011ff */
[----:B----4-:R-:W-:Y:S05]  /*c0b0*/  @!P0 NANOSLEEP.SYNCS 0x989680 ;  /* 0x009896800000895d */ /* 0x010fea0003900000 */
[----:B------:R-:W4:Y:S02]  /*c0c0*/  @!P0 SYNCS.PHASECHK.TRANS64 P0, [R2+URZ+0x268], R5 ;  /* 0x00026805020085a7 */ /* 0x000f2400080010ff */
[----:B----4-:R-:W-:Y:S05]  /*c0d0*/  @!P0 BRA `(.L_x_145) ;  /* 0xfffffffc00f08947 */ /* 0x010fea000383ffff */
[----:B------:R-:W-:Y:S05]  /*c0e0*/  BRA `(.L_x_146) ;  /* 0xffffffe4004c7947 */ /* 0x000fea000383ffff */
.L_x_88:
[----:B------:R-:W-:-:S07]  /*c0f0*/  MOV R5, R4 ;  /* 0x0000000400057202 */ /* 0x000fce0000000f00 */
.L_x_147:
[----:B-1----:R1:W2:Y:S02]  /*c100*/  SYNCS.PHASECHK.TRANS64.TRYWAIT P0, [R2+URZ+0x268], R5 ;  /* 0x00026805020075a7 */ /* 0x0022a400080011ff */
[----:B--2---:R-:W-:Y:S05]  /*c110*/  @!P0 NANOSLEEP.SYNCS 0x989680 ;  /* 0x009896800000895d */ /* 0x004fea0003900000 */
[----:B------:R-:W2:Y:S02]  /*c120*/  @!P0 SYNCS.PHASECHK.TRANS64 P0, [R2+URZ+0x268], R5 ;  /* 0x00026805020085a7 */ /* 0x000ea400080010ff */
[----:B--2---:R-:W-:Y:S05]  /*c130*/  @!P0 BRA `(.L_x_147) ;  /* 0xfffffffc00f08947 */ /* 0x004fea000383ffff */
[----:B------:R-:W-:Y:S05]  /*c140*/  BRA `(.L_x_148) ;  /* 0xfffffff000447947 */ /* 0x000fea000383ffff */
        .weak           $__internal_0_$__cuda_sm10x_tcgen05_guardrail_trap_col_being_dealloced_not_returned_by_alloc
        .type           $__internal_0_$__cuda_sm10x_tcgen05_guardrail_trap_col_being_dealloced_not_returned_by_alloc,@function
        .size           $__internal_0_$__cuda_sm10x_tcgen05_guardrail_trap_col_being_dealloced_not_returned_by_alloc,($__internal_1_$__cuda_sm10x_tcgen05_guardrail_trap_phase_invalid_during_alloc - $__internal_0_$__cuda_sm10x_tcgen05_guardrail_trap_col_being_dealloced_not_returned_by_alloc)
$__internal_0_$__cuda_sm10x_tcgen05_guardrail_trap_col_being_dealloced_not_returned_by_alloc:
[----:B------:R-:W-:Y:S05]  /*c150*/  BPT.TRAP 0x1 ;  /* 0x000000040000795c */ /* 0x000fea0000300000 */
[----:B------:R-:W-:-:S04]  /*c160*/  HFMA2 R3, -RZ, RZ, 0, 0 ;  /* 0x00000000ff037431 */ /* 0x000fc800000001ff */
[----:B------:R-:W-:Y:S05]  /*c170*/  RET.REL.NODEC R2 `(kernel_cutlass_kernel_flash_attncuteflash_fwd_sm100FlashAttentionForwardSm100_object_at__tensor0000o9611101213_tensor0000o9611101213_tensor0000o9610111213_tensor0000o9611101213_tensorptrf_0) ;  /* 0xffffff3c02a07950 */ /* 0x000fea0003c3ffff */
        .weak           $__internal_1_$__cuda_sm10x_tcgen05_guardrail_trap_phase_invalid_during_alloc
        .type           $__internal_1_$__cuda_sm10x_tcgen05_guardrail_trap_phase_invalid_during_alloc,@function
        .size           $__internal_1_$__cuda_sm10x_tcgen05_guardrail_trap_phase_invalid_during_alloc,($__internal_2_$__cuda_sm10x_tcgen05_guardrail_trap_unallocated_columns_being_dealloced - $__internal_1_$__cuda_sm10x_tcgen05_guardrail_trap_phase_invalid_during_alloc)
$__internal_1_$__cuda_sm10x_tcgen05_guardrail_trap_phase_invalid_during_alloc:
[----:B------:R-:W-:Y:S05]  /*c180*/  BPT.TRAP 0x1 ;  /* 0x000000040000795c */ /* 0x000fea0000300000 */
[----:B------:R-:W-:-:S04]  /*c190*/  MOV R3, 0x0 ;  /* 0x0000000000037802 */ /* 0x000fc80000000f00 */
[----:B------:R-:W-:Y:S05]  /*c1a0*/  RET.REL.NODEC R2 `(kernel_cutlass_kernel_flash_attncuteflash_fwd_sm100FlashAttentionForwardSm100_object_at__tensor0000o9611101213_tensor0000o9611101213_tensor0000o9610111213_tensor0000o9611101213_tensorptrf_0) ;  /* 0xffffff3c02947950 */ /* 0x000fea0003c3ffff */
        .weak           $__internal_2_$__cuda_sm10x_tcgen05_guardrail_trap_unallocated_columns_being_dealloced
        .type           $__internal_2_$__cuda_sm10x_tcgen05_guardrail_trap_unallocated_columns_being_dealloced,@function
        .size           $__internal_2_$__cuda_sm10x_tcgen05_guardrail_trap_unallocated_columns_being_dealloced,(.L_x_167 - $__internal_2_$__cuda_sm10x_tcgen05_guardrail_trap_unallocated_columns_being_dealloced)
$__internal_2_$__cuda_sm10x_tcgen05_guardrail_trap_unallocated_columns_being_dealloced:
[----:B------:R-:W-:Y:S05]  /*c1b0*/  BPT.TRAP 0x1 ;  /* 0x000000040000795c */ /* 0x000fea0000300000 */
[----:B------:R-:W-:-:S04]  /*c1c0*/  HFMA2 R3, -RZ, RZ, 0, 0 ;  /* 0x00000000ff037431 */ /* 0x000fc800000001ff */
[----:B------:R-:W-:Y:S05]  /*c1d0*/  RET.REL.NODEC R2 `(kernel_cutlass_kernel_flash_attncuteflash_fwd_sm100FlashAttentionForwardSm100_object_at__tensor0000o9611101213_tensor0000o9611101213_tensor0000o9610111213_tensor0000o9611101213_tensorptrf_0) ;  /* 0xffffff3c02887950 */ /* 0x000fea0003c3ffff */
.L_x_149:
[----:B------:R-:W-:-:S00]  /*c1e0*/  BRA `(.L_x_149) ;  /* 0xfffffffc00fc7947 */ /* 0x000fc0000383ffff */
[----:B------:R-:W-:-:S00]  /*c1f0*/  NOP ;  /* 0x0000000000007918 */ /* 0x000fc00000000000 */
        /* <DEDUP_REMOVED lines=8> */
.L_x_167:


//--------------------- .nv.shared.kernel_cutlass_kernel_flash_attncuteflash_fwd_sm100FlashAttentionForwardSm100_object_at__tensor0000o9611101213_tensor0000o9611101213_tensor0000o9610111213_tensor0000o9611101213_tensorptrf_0 --------------------------
	.section	.nv.shared.kernel_cutlass_kernel_flash_attncuteflash_fwd_sm100FlashAttentionForwardSm100_object_at__tensor0000o9611101213_tensor0000o9611101213_tensor0000o9610111213_tensor0000o9611101213_tensorptrf_0,"aw",@nobits
	.sectionflags	@""
	.align	1024
	.zero		1024


//--------------------- .nv.shared.reserved.0     --------------------------
	.section	.nv.shared.reserved.0,"aw",@nobits
	.align	8
	.weak		__nv_reservedSMEM_offset_0_alias
	.size		__nv_reservedSMEM_offset_0_alias, 0, 64
	.other		__nv_reservedSMEM_offset_0_alias,@"STO_CUDA_RESERVED_SHARED STV_DEFAULT"
__nv_reservedSMEM_offset_0_alias:
	.zero		0
.nv.shared.reserved.0:
	.zero		64
	.weak		__nv_reservedSMEM_allocation_phase
	.type		__nv_reservedSMEM_allocation_phase,@object
	.size		__nv_reservedSMEM_allocation_phase,(.L_0 - __nv_reservedSMEM_allocation_phase)
__nv_reservedSMEM_allocation_phase:
	.zero		1
.L_0:
	.zero		7
	.weak		__nv_reservedSMEM_devtool_atexit_pc
	.type		__nv_reservedSMEM_devtool_atexit_pc,@object
	.size		__nv_reservedSMEM_devtool_atexit_pc,(__nv_reservedSMEM_allocation_mask - __nv_reservedSMEM_devtool_atexit_pc)
__nv_reservedSMEM_devtool_atexit_pc:
	.zero		8
	.weak		__nv_reservedSMEM_allocation_mask
	.type		__nv_reservedSMEM_allocation_mask,@object
	.size		__nv_reservedSMEM_allocation_mask,(.L_2 - __nv_reservedSMEM_allocation_mask)
__nv_reservedSMEM_allocation_mask:
	.zero		4
.L_2:
	.zero		4
	.weak		__nv_reservedSMEM_tmem_allocation_pipeline_mbarrier
	.type		__nv_reservedSMEM_tmem_allocation_pipeline_mbarrier,@object
	.size		__nv_reservedSMEM_tmem_allocation_pipeline_mbarrier,(__nv_reservedSMEM_tmem_allocation_pipeline_mbarrier_parity - __nv_reservedSMEM_tmem_allocation_pipeline_mbarrier)
__nv_reservedSMEM_tmem_allocation_pipeline_mbarrier:
	.zero		8
	.weak		__nv_reservedSMEM_tmem_allocation_pipeline_mbarrier_parity
	.type		__nv_reservedSMEM_tmem_allocation_pipeline_mbarrier_parity,@object
	.size		__nv_reservedSMEM_tmem_allocation_pipeline_mbarrier_parity,(.L_4 - __nv_reservedSMEM_tmem_allocation_pipeline_mbarrier_parity)
__nv_reservedSMEM_tmem_allocation_pipeline_mbarrier_parity:
	.zero		4
.L_4:


//--------------------- .nv.constant0.kernel_cutlass_kernel_flash_attncuteflash_fwd_sm100FlashAttentionForwardSm100_object_at__tensor0000o9611101213_tensor0000o9611101213_tensor0000o9610111213_tensor0000o9611101213_tensorptrf_0 --------------------------
	.section	.nv.constant0.kernel_cutlass_kernel_flash_attncuteflash_fwd_sm100FlashAttentionForwardSm100_object_at__tensor0000o9611101213_tensor0000o9611101213_tensor0000o9610111213_tensor0000o9611101213_tensorptrf_0,"a",@progbits
	.sectionflags	@""
	.align	4
.nv.constant0.kernel_cutlass_kernel_flash_attncuteflash_fwd_sm100FlashAttentionForwardSm100_object_at__tensor0000o9611101213_tensor0000o9611101213_tensor0000o9610111213_tensor0000o9611101213_tensorptrf_0:
	.zero		1580


//--------------------- SYMBOLS --------------------------

	.type		.nv.reservedSmem.offset0,@object
	.size		.nv.reservedSmem.offset0,0x4
	.type		.nv.reservedSmem.cap,@object
	.size		.nv.reservedSmem.cap,0x4
